	.target	sm_100a

	.elftype	@"ET_EXEC"


//--------------------- .note.nv.tkinfo           --------------------------
	.section	.note.nv.tkinfo,"",@"SHT_NOTE"
	.sectionflags	@"SHF_NOTE_NV_TKINFO"
	.tkinfo
        /*0018*/ 	.word	0x00000081
        /*0030*/ 	.string	""
        /*0030*/ 	.string	"ptxas-blackwell"
        /*0030*/ 	.string	"Cuda compilation tools, release 12.9, V12.9.86"
        /*0030*/ 	.string	"Build cuda_12.9.r12.9/compiler.36037853_0"
        /*0030*/ 	.string	"-v  -suppress-debug-info  -lineinfo  -arch sm_100a "



//--------------------- .note.nv.cuver            --------------------------
	.section	.note.nv.cuver,"",@"SHT_NOTE"
	.sectionflags	@"SHF_NOTE_NV_CUVER"
        /*0018*/ 	.short	0x0001
        /*001a*/ 	.short	0x0064
        /*001c*/ 	.short	0x0001
        /*001e*/ 	.short	0x0000
        /*0020*/ 	.short	0x0001
        /*0022*/ 	.short	0x0000


//--------------------- .nv.info                  --------------------------
	.section	.nv.info,"",@"SHT_CUDA_INFO"
	.align	4


	//----- nvinfo : EIATTR_REGCOUNT
	.align		4
        /*0000*/ 	.byte	0x04, 0x2f
        /*0002*/ 	.short	(.L_4 - .L_3)
	.align		4
.L_3:
        /*0004*/ 	.word	index@(gluon_tcgen05)
        /*0008*/ 	.word	0x00000027


	//----- nvinfo : EIATTR_FRAME_SIZE
	.align		4
.L_4:
        /*000c*/ 	.byte	0x04, 0x11
        /*000e*/ 	.short	(.L_6 - .L_5)
	.align		4
.L_5:
        /*0010*/ 	.word	index@($__internal_2_$__cuda_sm10x_tcgen05_guardrail_trap_unallocated_columns_being_dealloced)
        /*0014*/ 	.word	0x00000000


	//----- nvinfo : EIATTR_FRAME_SIZE
	.align		4
.L_6:
        /*0018*/ 	.byte	0x04, 0x11
        /*001a*/ 	.short	(.L_8 - .L_7)
	.align		4
.L_7:
        /*001c*/ 	.word	index@($__internal_1_$__cuda_sm10x_tcgen05_guardrail_trap_phase_invalid_during_alloc)
        /*0020*/ 	.word	0x00000000


	//----- nvinfo : EIATTR_FRAME_SIZE
	.align		4
.L_8:
        /*0024*/ 	.byte	0x04, 0x11
        /*0026*/ 	.short	(.L_10 - .L_9)
	.align		4
.L_9:
        /*0028*/ 	.word	index@($__internal_0_$__cuda_sm10x_tcgen05_guardrail_trap_col_being_dealloced_not_returned_by_alloc)
        /*002c*/ 	.word	0x00000000


	//----- nvinfo : EIATTR_FRAME_SIZE
	.align		4
.L_10:
        /*0030*/ 	.byte	0x04, 0x11
        /*0032*/ 	.short	(.L_12 - .L_11)
	.align		4
.L_11:
        /*0034*/ 	.word	index@(gluon_tcgen05)
        /*0038*/ 	.word	0x00000000


	//----- nvinfo : EIATTR_MIN_STACK_SIZE
	.align		4
.L_12:
        /*003c*/ 	.byte	0x04, 0x12
        /*003e*/ 	.short	(.L_14 - .L_13)
	.align		4
.L_13:
        /*0040*/ 	.word	index@(gluon_tcgen05)
        /*0044*/ 	.word	0x00000000
.L_14:


//--------------------- .nv.info.gluon_tcgen05    --------------------------
	.section	.nv.info.gluon_tcgen05,"",@"SHT_CUDA_INFO"
	.sectionflags	@""
	.align	4


	//----- nvinfo : EIATTR_CUDA_API_VERSION
	.align		4
        /*0000*/ 	.byte	0x04, 0x37
        /*0002*/ 	.short	(.L_16 - .L_15)
.L_15:
        /*0004*/ 	.word	0x00000081


	//----- nvinfo : EIATTR_KPARAM_INFO
	.align		4
.L_16:
        /*0008*/ 	.byte	0x04, 0x17
        /*000a*/ 	.short	(.L_18 - .L_17)
.L_17:
        /*000c*/ 	.word	0x00000000
        /*0010*/ 	.short	0x000a
        /*0012*/ 	.short	0x0048
        /*0014*/ 	.byte	0x00, 0xf4, 0x21, 0x00


	//----- nvinfo : EIATTR_KPARAM_INFO
	.align		4
.L_18:
        /*0018*/ 	.byte	0x04, 0x17
        /*001a*/ 	.short	(.L_20 - .L_19)
.L_19:
        /*001c*/ 	.word	0x00000000
        /*0020*/ 	.short	0x0009
        /*0022*/ 	.short	0x0040
        /*0024*/ 	.byte	0x00, 0xf4, 0x21, 0x00


	//----- nvinfo : EIATTR_KPARAM_INFO
	.align		4
.L_20:
        /*0028*/ 	.byte	0x04, 0x17
        /*002a*/ 	.short	(.L_22 - .L_21)
.L_21:
        /*002c*/ 	.word	0x00000000
        /*0030*/ 	.short	0x0008
        /*0032*/ 	.short	0x0038
        /*0034*/ 	.byte	0x00, 0xf0, 0x21, 0x00


	//----- nvinfo : EIATTR_KPARAM_INFO
	.align		4
.L_22:
        /*0038*/ 	.byte	0x04, 0x17
        /*003a*/ 	.short	(.L_24 - .L_23)
.L_23:
        /*003c*/ 	.word	0x00000000
        /*0040*/ 	.short	0x0007
        /*0042*/ 	.short	0x0030
        /*0044*/ 	.byte	0x00, 0xf0, 0x21, 0x00


	//----- nvinfo : EIATTR_KPARAM_INFO
	.align		4
.L_24:
        /*0048*/ 	.byte	0x04, 0x17
        /*004a*/ 	.short	(.L_26 - .L_25)
.L_25:
        /*004c*/ 	.word	0x00000000
        /*0050*/ 	.short	0x0006
        /*0052*/ 	.short	0x0028
        /*0054*/ 	.byte	0x00, 0xf0, 0x21, 0x00


	//----- nvinfo : EIATTR_KPARAM_INFO
	.align		4
.L_26:
        /*0058*/ 	.byte	0x04, 0x17
        /*005a*/ 	.short	(.L_28 - .L_27)
.L_27:
        /*005c*/ 	.word	0x00000000
        /*0060*/ 	.short	0x0005
        /*0062*/ 	.short	0x0020
        /*0064*/ 	.byte	0x00, 0xf0, 0x11, 0x00


	//----- nvinfo : EIATTR_KPARAM_INFO
	.align		4
.L_28:
        /*0068*/ 	.byte	0x04, 0x17
        /*006a*/ 	.short	(.L_30 - .L_29)
.L_29:
        /*006c*/ 	.word	0x00000000
        /*0070*/ 	.short	0x0004
        /*0072*/ 	.short	0x001c
        /*0074*/ 	.byte	0x00, 0xf0, 0x11, 0x00


	//----- nvinfo : EIATTR_KPARAM_INFO
	.align		4
.L_30:
        /*0078*/ 	.byte	0x04, 0x17
        /*007a*/ 	.short	(.L_32 - .L_31)
.L_31:
        /*007c*/ 	.word	0x00000000
        /*0080*/ 	.short	0x0003
        /*0082*/ 	.short	0x0018
        /*0084*/ 	.byte	0x00, 0xf0, 0x11, 0x00


	//----- nvinfo : EIATTR_KPARAM_INFO
	.align		4
.L_32:
        /*0088*/ 	.byte	0x04, 0x17
        /*008a*/ 	.short	(.L_34 - .L_33)
.L_33:
        /*008c*/ 	.word	0x00000000
        /*0090*/ 	.short	0x0002
        /*0092*/ 	.short	0x0010
        /*0094*/ 	.byte	0x00, 0xf4, 0x21, 0x00


	//----- nvinfo : EIATTR_KPARAM_INFO
	.align		4
.L_34:
        /*0098*/ 	.byte	0x04, 0x17
        /*009a*/ 	.short	(.L_36 - .L_35)
.L_35:
        /*009c*/ 	.word	0x00000000
        /*00a0*/ 	.short	0x0001
        /*00a2*/ 	.short	0x0008
        /*00a4*/ 	.byte	0x00, 0xf4, 0x21, 0x00


	//----- nvinfo : EIATTR_KPARAM_INFO
	.align		4
.L_36:
        /*00a8*/ 	.byte	0x04, 0x17
        /*00aa*/ 	.short	(.L_38 - .L_37)
.L_37:
        /*00ac*/ 	.word	0x00000000
        /*00b0*/ 	.short	0x0000
        /*00b2*/ 	.short	0x0000
        /*00b4*/ 	.byte	0x00, 0xf4, 0x21, 0x00


	//----- nvinfo : EIATTR_AT_ENTRY_FRAGMENTS
	.align		4
.L_38:
        /*00b8*/ 	.byte	0x04, 0x4f
        /*00ba*/ 	.short	(.L_40 - .L_39)


	//   ....[0]....
.L_39:
        /*00bc*/ 	.word	0x00000004


	//----- nvinfo : EIATTR_RESERVED_SMEM_USED
	.align		4
.L_40:
        /*00c0*/ 	.byte	0x01, 0x41
	.zero		2


	//----- nvinfo : EIATTR_SPARSE_MMA_MASK
	.align		4
        /*00c4*/ 	.byte	0x03, 0x50
        /*00c6*/ 	.short	0x0000


	//----- nvinfo : EIATTR_TCGEN05_1CTA_USED
	.align		4
        /*00c8*/ 	.byte	0x01, 0x51
	.zero		2


	//----- nvinfo : EIATTR_MAXREG_COUNT
	.align		4
        /*00cc*/ 	.byte	0x03, 0x1b
        /*00ce*/ 	.short	0x00ff


	//----- nvinfo : EIATTR_NUM_BARRIERS
	.align		4
        /*00d0*/ 	.byte	0x02, 0x4c
        /*00d2*/ 	.byte	0x01
	.zero		1


	//----- nvinfo : EIATTR_INT_WARP_WIDE_INSTR_OFFSETS
	.align		4
        /*00d4*/ 	.byte	0x04, 0x31
        /*00d6*/ 	.short	(.L_42 - .L_41)


	//   ....[0]....
.L_41:
        /*00d8*/ 	.word	0x00001720


	//   ....[1]....
        /*00dc*/ 	.word	0x00001740


	//   ....[2]....
        /*00e0*/ 	.word	0x000017c0


	//   ....[3]....
        /*00e4*/ 	.word	0x00001bb0


	//   ....[4]....
        /*00e8*/ 	.word	0x00001bc0


	//   ....[5]....
        /*00ec*/ 	.word	0x00001c20


	//   ....[6]....
        /*00f0*/ 	.word	0x00001c30


	//   ....[7]....
        /*00f4*/ 	.word	0x00001f10


	//   ....[8]....
        /*00f8*/ 	.word	0x00001f20


	//   ....[9]....
        /*00fc*/ 	.word	0x000020b0


	//   ....[10]....
        /*0100*/ 	.word	0x000020e0


	//   ....[11]....
        /*0104*/ 	.word	0x00002100


	//   ....[12]....
        /*0108*/ 	.word	0x00002140


	//   ....[13]....
        /*010c*/ 	.word	0x00002450


	//   ....[14]....
        /*0110*/ 	.word	0x00002460


	//   ....[15]....
        /*0114*/ 	.word	0x00002840


	//   ....[16]....
        /*0118*/ 	.word	0x00002850


	//   ....[17]....
        /*011c*/ 	.word	0x00002bc0


	//   ....[18]....
        /*0120*/ 	.word	0x00002c10


	//----- nvinfo : EIATTR_COOP_GROUP_MASK_REGIDS
	.align		4
.L_42:
        /*0124*/ 	.byte	0x04, 0x29
        /*0126*/ 	.short	(.L_44 - .L_43)


	//   ....[0]....
.L_43:
        /*0128*/ 	.word	0xffffffff


	//   ....[1]....
        /*012c*/ 	.word	0xffffffff


	//   ....[2]....
        /*0130*/ 	.word	0xffffffff


	//   ....[3]....
        /*0134*/ 	.word	0xffffffff


	//   ....[4]....
        /*0138*/ 	.word	0xffffffff


	//   ....[5]....
        /*013c*/ 	.word	0xffffffff


	//   ....[6]....
        /*0140*/ 	.word	0xffffffff


	//   ....[7]....
        /*0144*/ 	.word	0xffffffff


	//   ....[8]....
        /*0148*/ 	.word	0xffffffff


	//   ....[9]....
        /*014c*/ 	.word	0xffffffff


	//----- nvinfo : EIATTR_COOP_GROUP_INSTR_OFFSETS
	.align		4
.L_44:
        /*0150*/ 	.byte	0x04, 0x28
        /*0152*/ 	.short	(.L_46 - .L_45)


	//   ....[0]....
.L_45:
        /*0154*/ 	.word	0x00000050


	//   ....[1]....
        /*0158*/ 	.word	0x00000310


	//   ....[2]....
        /*015c*/ 	.word	0x00000500


	//   ....[3]....
        /*0160*/ 	.word	0x000009c0


	//   ....[4]....
        /*0164*/ 	.word	0x00000b00


	//   ....[5]....
        /*0168*/ 	.word	0x00000fb0


	//   ....[6]....
        /*016c*/ 	.word	0x000010f0


	//   ....[7]....
        /*0170*/ 	.word	0x000015e0


	//   ....[8]....
        /*0174*/ 	.word	0x00002a50


	//   ....[9]....
        /*0178*/ 	.word	0x00002cc0


	//----- nvinfo : EIATTR_VRC_CTA_INIT_COUNT
	.align		4
.L_46:
        /*017c*/ 	.byte	0x02, 0x4a
        /*017e*/ 	.byte	0x80
	.zero		1


	//----- nvinfo : EIATTR_MBARRIER_INSTR_OFFSETS
	.align		4
        /*0180*/ 	.byte	0x04, 0x39
        /*0182*/ 	.short	(.L_48 - .L_47)


	//   ....[0]....
.L_47:
        /*0184*/ 	.word	0x000017e0
        /*0188*/ 	.word	0x000000ff
        /*018c*/ 	.word	0x00018000
        /*0190*/ 	.short	0x0100
        /*0192*/ 	.byte	0x08
	.zero		1


	//   ....[1]....
        /*0194*/ 	.word	0x000017f0
        /*0198*/ 	.word	0x000000ff
        /*019c*/ 	.word	0x00018020
        /*01a0*/ 	.short	0x0100
        /*01a2*/ 	.byte	0x08
	.zero		1


	//   ....[2]....
        /*01a4*/ 	.word	0x000018a0
        /*01a8*/ 	.word	0x000000ff
        /*01ac*/ 	.word	0x00018008
        /*01b0*/ 	.short	0x0100
        /*01b2*/ 	.byte	0x08
	.zero		1


	//   ....[3]....
        /*01b4*/ 	.word	0x000018b0
        /*01b8*/ 	.word	0x000000ff
        /*01bc*/ 	.word	0x00018028
        /*01c0*/ 	.short	0x0100
        /*01c2*/ 	.byte	0x08
	.zero		1


	//   ....[4]....
        /*01c4*/ 	.word	0x00001990
        /*01c8*/ 	.word	0x000000ff
        /*01cc*/ 	.word	0x00018010
        /*01d0*/ 	.short	0x0100
        /*01d2*/ 	.byte	0x08
	.zero		1


	//   ....[5]....
        /*01d4*/ 	.word	0x000019a0
        /*01d8*/ 	.word	0x000000ff
        /*01dc*/ 	.word	0x00018030
        /*01e0*/ 	.short	0x0100
        /*01e2*/ 	.byte	0x08
	.zero		1


	//   ....[6]....
        /*01e4*/ 	.word	0x00001ab0
        /*01e8*/ 	.word	0x000000ff
        /*01ec*/ 	.word	0x00018018
        /*01f0*/ 	.short	0x0100
        /*01f2*/ 	.byte	0x08
	.zero		1


	//   ....[7]....
        /*01f4*/ 	.word	0x00001ac0
        /*01f8*/ 	.word	0x000000ff
        /*01fc*/ 	.word	0x00018038
        /*0200*/ 	.short	0x0100
        /*0202*/ 	.byte	0x08
	.zero		1


	//   ....[8]....
        /*0204*/ 	.word	0x00001cc0
        /*0208*/ 	.word	0x000000ff
        /*020c*/ 	.word	0x00018000
        /*0210*/ 	.short	0x010a
        /*0212*/ 	.byte	0x08
	.zero		1


	//   ....[9]....
        /*0214*/ 	.word	0x00001f70
        /*0218*/ 	.word	0x000000ff
        /*021c*/ 	.word	0x00018020
        /*0220*/ 	.short	0x010a
        /*0222*/ 	.byte	0x08
	.zero		1


	//   ....[10]....
        /*0224*/ 	.word	0x000021c0
        /*0228*/ 	.word	0x000000ff
        /*022c*/ 	.word	0x00018000
        /*0230*/ 	.short	0x010a
        /*0232*/ 	.byte	0x11
	.zero		1


	//   ....[11]....
        /*0234*/ 	.word	0x000024a0
        /*0238*/ 	.word	0x000000ff
        /*023c*/ 	.word	0x00018020
        /*0240*/ 	.short	0x010a
        /*0242*/ 	.byte	0x11
	.zero		1


	//   ....[12]....
        /*0244*/ 	.word	0x00002580
        /*0248*/ 	.word	0x000000ff
        /*024c*/ 	.word	0x00018000
        /*0250*/ 	.short	0x0108
        /*0252*/ 	.byte	0x08
	.zero		1


	//   ....[13]....
        /*0254*/ 	.word	0x00002590
        /*0258*/ 	.word	0x000000ff
        /*025c*/ 	.word	0x00018020
        /*0260*/ 	.short	0x0108
        /*0262*/ 	.byte	0x08
	.zero		1


	//   ....[14]....
        /*0264*/ 	.word	0x000025e0
        /*0268*/ 	.word	0x000000ff
        /*026c*/ 	.word	0x00018008
        /*0270*/ 	.short	0x0108
        /*0272*/ 	.byte	0x08
	.zero		1


	//   ....[15]....
        /*0274*/ 	.word	0x000025f0
        /*0278*/ 	.word	0x000000ff
        /*027c*/ 	.word	0x00018028
        /*0280*/ 	.short	0x0108
        /*0282*/ 	.byte	0x08
	.zero		1


	//   ....[16]....
        /*0284*/ 	.word	0x00002640
        /*0288*/ 	.word	0x000000ff
        /*028c*/ 	.word	0x00018010
        /*0290*/ 	.short	0x0108
        /*0292*/ 	.byte	0x08
	.zero		1


	//   ....[17]....
        /*0294*/ 	.word	0x00002650
        /*0298*/ 	.word	0x000000ff
        /*029c*/ 	.word	0x00018030
        /*02a0*/ 	.short	0x0108
        /*02a2*/ 	.byte	0x08
	.zero		1


	//   ....[18]....
        /*02a4*/ 	.word	0x000026a0
        /*02a8*/ 	.word	0x000000ff
        /*02ac*/ 	.word	0x00018018
        /*02b0*/ 	.short	0x0108
        /*02b2*/ 	.byte	0x08
	.zero		1


	//   ....[19]....
        /*02b4*/ 	.word	0x000026b0
        /*02b8*/ 	.word	0x000000ff
        /*02bc*/ 	.word	0x00018038
        /*02c0*/ 	.short	0x0108
        /*02c2*/ 	.byte	0x08
	.zero		1


	//   ....[20]....
        /*02c4*/ 	.word	0x00002ce0
        /*02c8*/ 	.word	0x000000ff
        /*02cc*/ 	.word	0x00018000
        /*02d0*/ 	.short	0x010a
        /*02d2*/ 	.byte	0x08
	.zero		1


	//   ....[21]....
        /*02d4*/ 	.word	0x00002d10
        /*02d8*/ 	.word	0x000000ff
        /*02dc*/ 	.word	0x00018020
        /*02e0*/ 	.short	0x010a
        /*02e2*/ 	.byte	0x08
	.zero		1


	//   ....[22]....
        /*02e4*/ 	.word	0x00002d40
        /*02e8*/ 	.word	0x000000ff
        /*02ec*/ 	.word	0x00018000
        /*02f0*/ 	.short	0x010a
        /*02f2*/ 	.byte	0x11
	.zero		1


	//   ....[23]....
        /*02f4*/ 	.word	0x00002d70
        /*02f8*/ 	.word	0x000000ff
        /*02fc*/ 	.word	0x00018020
        /*0300*/ 	.short	0x010a
        /*0302*/ 	.byte	0x11
	.zero		1


	//----- nvinfo : EIATTR_NUM_MBARRIERS
	.align		4
.L_48:
        /*0304*/ 	.byte	0x03, 0x38
        /*0306*/ 	.short	0x0008


	//----- nvinfo : EIATTR_EXIT_INSTR_OFFSETS
	.align		4
        /*0308*/ 	.byte	0x04, 0x1c
        /*030a*/ 	.short	(.L_50 - .L_49)


	//   ....[0]....
.L_49:
        /*030c*/ 	.word	0x00002cd0


	//----- nvinfo : EIATTR_REQNTID
	.align		4
.L_50:
        /*0310*/ 	.byte	0x04, 0x10
        /*0312*/ 	.short	(.L_52 - .L_51)
.L_51:
        /*0314*/ 	.word	0x00000100
        /*0318*/ 	.word	0x00000001
        /*031c*/ 	.word	0x00000001


	//----- nvinfo : EIATTR_CRS_STACK_SIZE
	.align		4
.L_52:
        /*0320*/ 	.byte	0x04, 0x1e
        /*0322*/ 	.short	(.L_54 - .L_53)
.L_53:
        /*0324*/ 	.word	0x00000000


	//----- nvinfo : EIATTR_CBANK_PARAM_SIZE
	.align		4
.L_54:
        /*0328*/ 	.byte	0x03, 0x19
        /*032a*/ 	.short	0x0050


	//----- nvinfo : EIATTR_PARAM_CBANK
	.align		4
        /*032c*/ 	.byte	0x04, 0x0a
        /*032e*/ 	.short	(.L_56 - .L_55)
	.align		4
.L_55:
        /*0330*/ 	.word	index@(.nv.constant0.gluon_tcgen05)
        /*0334*/ 	.short	0x0380
        /*0336*/ 	.short	0x0050


	//----- nvinfo : EIATTR_SW_WAR
	.align		4
.L_56:
        /*0338*/ 	.byte	0x04, 0x36
        /*033a*/ 	.short	(.L_58 - .L_57)
.L_57:
        /*033c*/ 	.word	0x00000008
.L_58:


//--------------------- .nv.compat                --------------------------
	.section	.nv.compat,"",@"SHT_CUDA_COMPAT_INFO"
	.align	4
        /*0000*/ 	.byte	0x02, 0x02, 0x02, 0x00, 0x02, 0x05, 0x05, 0x00, 0x02, 0x03, 0x03, 0x00, 0x02, 0x06, 0x01, 0x00


//--------------------- .nv.callgraph             --------------------------
	.section	.nv.callgraph,"",@"SHT_CUDA_CALLGRAPH"
	.align	4
	.sectionentsize	8
	.align		4
        /*0000*/ 	.word	0x00000000
	.align		4
        /*0004*/ 	.word	0xffffffff
	.align		4
        /*0008*/ 	.word	0x00000000
	.align		4
        /*000c*/ 	.word	0xfffffffe
	.align		4
        /*0010*/ 	.word	0x00000000
	.align		4
        /*0014*/ 	.word	0xfffffffd
	.align		4
        /*0018*/ 	.word	0x00000000
	.align		4
        /*001c*/ 	.word	0xfffffffc


//--------------------- .text.gluon_tcgen05       --------------------------
	.section	.text.gluon_tcgen05,"ax",@progbits
	.align	128
        .global         gluon_tcgen05
        .type           gluon_tcgen05,@function
        .size           gluon_tcgen05,(.L_x_85 - gluon_tcgen05)
        .other          gluon_tcgen05,@"STO_CUDA_ENTRY STV_DEFAULT"
gluon_tcgen05:
.text.gluon_tcgen05:
[----:B------:R-:W1:Y:S01]  /*0000*/  LDC R1, c[0x0][0x37c] ;  /* 0x0000df00ff017b82 */ /* 0x000e620000000800 */
[----:B------:R-:W2:Y:S02]  /*0010*/  S2R R0, SR_TID.X ;  /* 0x0000000000007919 */ /* 0x000ea40000002100 */
[----:B--2---:R-:W-:-:S13]  /*0020*/  ISETP.GE.U32.AND P2, PT, R0, 0x20, PT ;  /* 0x000000200000780c */ /* 0x004fda0003f46070 */
[----:B------:R-:W-:Y:S05]  /*0030*/  @P2 BRA `(.L_x_0) ;  /* 0x0000000000b82947 */ /* 0x000fea0003800000 */
[----:B------:R-:W2:Y:S01]  /*0040*/  S2UR UR6, SR_CgaCtaId ;  /* 0x00000000000679c3 */ /* 0x000ea20000008800 */
[----:B------:R-:W-:Y:S01]  /*0050*/  NOP ;  /* 0x0000000000007918 */ /* 0x000fe20000000000 */
[----:B------:R-:W-:Y:S02]  /*0060*/  UMOV UR4, 0x40 ;  /* 0x0000004000047882 */ /* 0x000fe40000000000 */
[----:B--2---:R-:W-:-:S09]  /*0070*/  ULEA UR4, UR6, UR4, 0x18 ;  /* 0x0000000406047291 */ /* 0x004fd2000f8ec0ff */
[----:B------:R-:W2:Y:S01]  /*0080*/  LDS.U8 R2, [UR4] ;  /* 0x00000004ff027984 */ /* 0x000ea20008000000 */
[----:B------:R-:W-:Y:S02]  /*0090*/  UMOV UR4, 0x400 ;  /* 0x0000040000047882 */ /* 0x000fe40000000000 */
[----:B------:R-:W-:Y:S01]  /*00a0*/  ULEA UR4, UR6, UR4, 0x18 ;  /* 0x0000000406047291 */ /* 0x000fe2000f8ec0ff */
[----:B--2---:R-:W-:-:S13]  /*00b0*/  ISETP.NE.AND P0, PT, R2, RZ, PT ;  /* 0x000000ff0200720c */ /* 0x004fda0003f05270 */
[----:B------:R-:W-:Y:S05]  /*00c0*/  @P0 BRA `(.L_x_1) ;  /* 0x00000000007c0947 */ /* 0x000fea0003800000 */
[----:B------:R-:W-:-:S13]  /*00d0*/  ELECT P0, URZ, PT ;  /* 0x0000000000ff782f */ /* 0x000fda0003800000 */
[----:B------:R-:W-:Y:S05]  /*00e0*/  @!P0 BRA `(.L_x_2) ;  /* 0x0000000000848947 */ /* 0x000fea0003800000 */
[----:B------:R-:W-:Y:S01]  /*00f0*/  UMOV UR5, 0x4 ;  /* 0x0000000400057882 */ /* 0x000fe20000000000 */
[----:B------:R-:W-:Y:S02]  /*0100*/  IMAD.MOV.U32 R5, RZ, RZ, 0x1 ;  /* 0x00000001ff057424 */ /* 0x000fe400078e00ff */
[----:B------:R-:W-:Y:S02]  /*0110*/  IMAD.MOV.U32 R3, RZ, RZ, 0xf ;  /* 0x0000000fff037424 */ /* 0x000fe400078e00ff */
[----:B------:R-:W-:Y:S04]  /*0120*/  DEPBAR.LE SB2, 0x36 ;  /* 0x0000ad800000791a */ /* 0x000fe80000000000 */
[----:B------:R-:W2:Y:S02]  /*0130*/  UTCATOMSWS.FIND_AND_SET.ALIGN UP0, UR5, UR5 ;  /* 0x00000005000575e3 */ /* 0x000ea40008000800 */
[----:B--2---:R-:W-:-:S04]  /*0140*/  PLOP3.LUT P0, PT, PT, PT, UP0, 0x80, 0x8 ;  /* 0x000000000008781c */ /* 0x004fc80003f0f008 */
[----:B------:R-:W-:-:S04]  /*0150*/  SEL R2, RZ, 0xffffffff, !P0 ;  /* 0xffffffffff027807 */ /* 0x000fc80004000000 */
[----:B------:R-:W-:Y:S01]  /*0160*/  ISETP.NE.AND P0, PT, R2, RZ, PT ;  /* 0x000000ff0200720c */ /* 0x000fe20003f05270 */
[----:B------:R-:W-:-:S12]  /*0170*/  IMAD.U32 R2, RZ, RZ, UR5 ;  /* 0x00000005ff027e24 */ /* 0x000fd8000f8e00ff */
[----:B------:R-:W-:Y:S05]  /*0180*/  @P0 BRA `(.L_x_3) ;  /* 0x0000000000240947 */ /* 0x000fea0003800000 */
.L_x_4:
[----:B------:R-:W-:Y:S05]  /*0190*/  NANOSLEEP 0x64 ;  /* 0x000000640000795d */ /* 0x000fea0003800000 */
[----:B------:R-:W-:-:S05]  /*01a0*/  UMOV UR5, 0x4 ;  /* 0x0000000400057882 */ /* 0x000fca0000000000 */
[----:B------:R-:W-:Y:S04]  /*01b0*/  DEPBAR.LE SB2, 0x36 ;  /* 0x0000ad800000791a */ /* 0x000fe80000000000 */
[----:B------:R-:W2:Y:S02]  /*01c0*/  UTCATOMSWS.FIND_AND_SET.ALIGN UP0, UR5, UR5 ;  /* 0x00000005000575e3 */ /* 0x000ea40008000800 */
[----:B--2---:R-:W-:-:S04]  /*01d0*/  PLOP3.LUT P0, PT, PT, PT, UP0, 0x80, 0x8 ;  /* 0x000000000008781c */ /* 0x004fc80003f0f008 */
[----:B------:R-:W-:-:S04]  /*01e0*/  SEL R2, RZ, 0xffffffff, !P0 ;  /* 0xffffffffff027807 */ /* 0x000fc80004000000 */
[----:B------:R-:W-:Y:S01]  /*01f0*/  ISETP.NE.AND P0, PT, R2, RZ, PT ;  /* 0x000000ff0200720c */ /* 0x000fe20003f05270 */
[----:B------:R-:W-:-:S12]  /*0200*/  IMAD.U32 R2, RZ, RZ, UR5 ;  /* 0x00000005ff027e24 */ /* 0x000fd8000f8e00ff */
[----:B------:R-:W-:Y:S05]  /*0210*/  @!P0 BRA `(.L_x_4) ;  /* 0xfffffffc00dc8947 */ /* 0x000fea000383ffff */
.L_x_3:
[C---:B------:R-:W-:Y:S01]  /*0220*/  VIADD R4, R2.reuse, 0x10 ;  /* 0x0000001002047836 */ /* 0x040fe20000000000 */
[----:B------:R-:W-:Y:S01]  /*0230*/  UMOV UR5, 0x50 ;  /* 0x0000005000057882 */ /* 0x000fe20000000000 */
[----:B------:R-:W-:Y:S01]  /*0240*/  SHF.L.U32 R3, R3, R2, RZ ;  /* 0x0000000203037219 */ /* 0x000fe200000006ff */
[----:B------:R-:W-:Y:S01]  /*0250*/  ULEA UR5, UR6, UR5, 0x18 ;  /* 0x0000000506057291 */ /* 0x000fe2000f8ec0ff */
[----:B------:R-:W-:Y:S01]  /*0260*/  IMAD.SHL.U32 R2, R2, 0x20, RZ ;  /* 0x0000002002027824 */ /* 0x000fe200078e00ff */
[----:B------:R-:W-:-:S04]  /*0270*/  SHF.L.U32 R4, R5, R4, RZ ;  /* 0x0000000405047219 */ /* 0x000fc800000006ff */
[----:B------:R-:W-:-:S05]  /*0280*/  LOP3.LUT R3, R4, R3, RZ, 0xfc, !PT ;  /* 0x0000000304037212 */ /* 0x000fca00078efcff */
[----:B------:R2:W-:Y:S04]  /*0290*/  ATOMS.OR RZ, [UR5], R3 ;  /* 0x00000003ffff798c */ /* 0x0005e8000b000005 */
[----:B------:R2:W-:Y:S01]  /*02a0*/  STS [UR4], R2 ;  /* 0x00000002ff007988 */ /* 0x0005e20008000804 */
[----:B------:R-:W-:Y:S05]  /*02b0*/  BRA `(.L_x_2) ;  /* 0x0000000000107947 */ /* 0x000fea0003800000 */
.L_x_1:
[----:B------:R-:W-:Y:S01]  /*02c0*/  IMAD.MOV.U32 R3, RZ, RZ, -0x1 ;  /* 0xffffffffff037424 */ /* 0x000fe200078e00ff */
[----:B------:R-:W-:-:S04]  /*02d0*/  MOV R2, 0x300 ;  /* 0x0000030000027802 */ /* 0x000fc80000000f00 */
[----:B------:R2:W-:Y:S03]  /*02e0*/  STS [UR4], R3 ;  /* 0x00000003ff007988 */ /* 0x0005e60008000804 */
[----:B-12---:R-:W-:Y:S05]  /*02f0*/  CALL.REL.NOINC `($__internal_1_$__cuda_sm10x_tcgen05_guardrail_trap_phase_invalid_during_alloc) ;  /* 0x0000002800b47944 */ /* 0x006fea0003c00000 */
.L_x_2:
[----:B------:R-:W-:Y:S05]  /*0300*/  WARPSYNC.ALL ;  /* 0x0000000000007948 */ /* 0x000fea0003800000 */
[----:B------:R-:W-:Y:S01]  /*0310*/  NOP ;  /* 0x0000000000007918 */ /* 0x000fe20000000000 */
.L_x_0:
[----:B------:R-:W3:Y:S08]  /*0320*/  S2UR UR4, SR_CgaCtaId ;  /* 0x00000000000479c3 */ /* 0x000ef00000008800 */
[----:B------:R-:W-:Y:S01]  /*0330*/  BAR.SYNC.DEFER_BLOCKING 0x0 ;  /* 0x0000000000007b1d */ /* 0x000fe20000010000 */
[----:B------:R-:W-:-:S05]  /*0340*/  LOP3.LUT R36, R0, 0xff, RZ, 0xc0, !PT ;  /* 0x000000ff00247812 */ /* 0x000fca00078ec0ff */
[----:B------:R-:W-:Y:S02]  /*0350*/  UMOV UR8, 0x400 ;  /* 0x0000040000087882 */ /* 0x000fe40000000000 */
[----:B--2---:R-:W2:Y:S08]  /*0360*/  LDC R3, c[0x0][0x398] ;  /* 0x0000e600ff037b82 */ /* 0x004eb00000000800 */
[----:B------:R-:W4:Y:S01]  /*0370*/  LDC R7, c[0x0][0x3a0] ;  /* 0x0000e800ff077b82 */ /* 0x000f220000000800 */
[----:B---3--:R-:W-:-:S07]  /*0380*/  ULEA UR8, UR4, UR8, 0x18 ;  /* 0x0000000804087291 */ /* 0x008fce000f8ec0ff */
[----:B------:R-:W3:Y:S02]  /*0390*/  S2UR UR12, SR_CTAID.Y ;  /* 0x00000000000c79c3 */ /* 0x000ee40000002600 */
[----:B------:R-:W5:Y:S06]  /*03a0*/  LDS R4, [UR8] ;  /* 0x00000008ff047984 */ /* 0x000f6c0008000800 */
[----:B------:R-:W-:Y:S06]  /*03b0*/  BAR.SYNC.DEFER_BLOCKING 0x0 ;  /* 0x0000000000007b1d */ /* 0x000fec0000010000 */
[----:B------:R-:W-:Y:S05]  /*03c0*/  @P2 BRA `(.L_x_5) ;  /* 0x0000000000182947 */ /* 0x000fea0003800000 */
[----:B------:R-:W-:Y:S01]  /*03d0*/  ELECT P0, URZ, PT ;  /* 0x0000000000ff782f */ /* 0x000fe20003800000 */
[----:B------:R-:W-:Y:S01]  /*03e0*/  IMAD.MOV.U32 R2, RZ, RZ, 0x1 ;  /* 0x00000001ff027424 */ /* 0x000fe200078e00ff */
[----:B------:R-:W-:Y:S01]  /*03f0*/  UMOV UR5, 0x40 ;  /* 0x0000004000057882 */ /* 0x000fe20000000000 */
[----:B------:R-:W-:Y:S01]  /*0400*/  UVIRTCOUNT.DEALLOC.SMPOOL 0x80 ;  /* 0x000000800000784c */ /* 0x000fe20000000000 */
[----:B------:R-:W-:-:S09]  /*0410*/  ULEA UR5, UR4, UR5, 0x18 ;  /* 0x0000000504057291 */ /* 0x000fd2000f8ec0ff */
[----:B------:R5:W-:Y:S03]  /*0420*/  @P0 STS.U8 [UR5], R2 ;  /* 0x00000002ff000988 */ /* 0x000be60008000005 */
.L_x_5:
[----:B------:R-:W5:Y:S01]  /*0430*/  S2UR UR4, SR_CTAID.Z ;  /* 0x00000000000479c3 */ /* 0x000f620000002700 */
[----:B------:R-:W4:Y:S01]  /*0440*/  LDCU UR5, c[0x0][0x370] ;  /* 0x00006e00ff0577ac */ /* 0x000f220008000800 */
[C---:B------:R-:W-:Y:S01]  /*0450*/  ISETP.GE.U32.AND P0, PT, R36.reuse, 0x20, PT ;  /* 0x000000202400780c */ /* 0x040fe20003f06070 */
[----:B--2--5:R-:W-:Y:S01]  /*0460*/  VIADD R2, R3, 0xffffffff ;  /* 0xffffffff03027836 */ /* 0x024fe20000000000 */
[C---:B------:R-:W-:Y:S01]  /*0470*/  ISETP.NE.U32.AND P3, PT, R36.reuse, RZ, PT ;  /* 0x000000ff2400720c */ /* 0x040fe20003f65070 */
[----:B------:R-:W2:Y:S01]  /*0480*/  LDCU UR6, c[0x0][0x374] ;  /* 0x00006e80ff0677ac */ /* 0x000ea20008000800 */
[----:B------:R-:W-:Y:S01]  /*0490*/  LEA R10, R36, UR8, 0x2 ;  /* 0x00000008240a7c11 */ /* 0x000fe2000f8e10ff */
[----:B----4-:R-:W-:Y:S01]  /*04a0*/  VIADD R11, R7, 0xffffffff ;  /* 0xffffffff070b7836 */ /* 0x010fe20000000000 */
[----:B------:R-:W4:Y:S01]  /*04b0*/  S2UR UR13, SR_CTAID.X ;  /* 0x00000000000d79c3 */ /* 0x000f220000002500 */
[----:B------:R-:W5:Y:S01]  /*04c0*/  LDCU.64 UR10, c[0x0][0x3c0] ;  /* 0x00007800ff0a77ac */ /* 0x000f620008000a00 */
[----:B------:R-:W-:Y:S01]  /*04d0*/  R2UR UR24, R4 ;  /* 0x00000000041872ca */ /* 0x000fe200000e0000 */
[----:B------:R-:W-:Y:S04]  /*04e0*/  BSSY.RECONVERGENT B0, `(.L_x_6) ;  /* 0x0000011000007945 */ /* 0x000fe80003800200 */
[----:B------:R3:W-:Y:S01]  /*04f0*/  @!P0 STS [R10], RZ ;  /* 0x000000ff0a008388 */ /* 0x0007e20000000800 */
[----:B------:R-:W-:-:S03]  /*0500*/  NOP ;  /* 0x0000000000007918 */ /* 0x000fc60000000000 */
[----:B------:R3:W-:Y:S02]  /*0510*/  @!P3 STS [UR8+0x24], R2 ;  /* 0x00002402ff00b988 */ /* 0x0007e40008000808 */
[----:B--23--:R-:W-:Y:S02]  /*0520*/  UIMAD UR4, UR4, UR6, UR12 ;  /* 0x00000006040472a4 */ /* 0x00cfe4000f8e020c */
[----:B------:R2:W-:Y:S02]  /*0530*/  @!P3 STS [UR8+0x20], R11 ;  /* 0x0000200bff00b988 */ /* 0x0005e40008000808 */
[----:B----4-:R-:W-:-:S04]  /*0540*/  UIMAD UR4, UR4, UR5, UR13 ;  /* 0x00000005040472a4 */ /* 0x010fc8000f8e020d */
[----:B------:R-:W-:-:S04]  /*0550*/  UIMAD UR4, UR4, 0x180, URZ ;  /* 0x00000180040478a4 */ /* 0x000fc8000f8e02ff */
[----:B-----5:R-:W-:-:S04]  /*0560*/  UIADD3 UR20, UP0, UPT, UR4, UR10, URZ ;  /* 0x0000000a04147290 */ /* 0x020fc8000ff1e0ff */
[----:B------:R-:W-:Y:S01]  /*0570*/  ULEA.HI.X.SX32 UR21, UR4, UR11, 0x1, UP0 ;  /* 0x0000000b04157291 */ /* 0x000fe200080f0eff */
[----:B--2---:R-:W-:Y:S11]  /*0580*/  @P3 BRA `(.L_x_7) ;  /* 0x0000000000183947 */ /* 0x004ff60003800000 */
[----:B------:R-:W2:Y:S01]  /*0590*/  LDS R3, [UR8+0x8] ;  /* 0x00000808ff037984 */ /* 0x000ea20008000800 */
[----:B------:R-:W3:Y:S01]  /*05a0*/  LDC.64 R8, c[0x0][0x380] ;  /* 0x0000e000ff087b82 */ /* 0x000ee20000000a00 */
[----:B------:R-:W-:Y:S02]  /*05b0*/  IMAD.MOV.U32 R4, RZ, RZ, 0x70 ;  /* 0x00000070ff047424 */ /* 0x000fe400078e00ff */
[----:B---3--:R3:W-:Y:S03]  /*05c0*/  STS.64 [UR8], R8 ;  /* 0x00000008ff007988 */ /* 0x0087e60008000a08 */
[----:B--2---:R-:W-:-:S05]  /*05d0*/  LOP3.LUT R3, R3, 0x10, R4, 0xd8, !PT ;  /* 0x0000001003037812 */ /* 0x004fca00078ed804 */
[----:B------:R3:W-:Y:S02]  /*05e0*/  STS [UR8+0x8], R3 ;  /* 0x00000803ff007988 */ /* 0x0007e40008000808 */
.L_x_7:
[----:B------:R-:W-:Y:S05]  /*05f0*/  BSYNC.RECONVERGENT B0 ;  /* 0x0000000000007941 */ /* 0x000fea0003800200 */
.L_x_6:
[----:B------:R-:W-:Y:S04]  /*0600*/  BSSY.RECONVERGENT B0, `(.L_x_8) ;  /* 0x000000a000007945 */ /* 0x000fe80003800200 */
[----:B------:R-:W-:Y:S05]  /*0610*/  @P3 BRA `(.L_x_9) ;  /* 0x0000000000203947 */ /* 0x000fea0003800000 */
[----:B---3--:R-:W2:Y:S01]  /*0620*/  LDS R3, [UR8+0x34] ;  /* 0x00003408ff037984 */ /* 0x008ea20008000800 */
[----:B------:R-:W-:Y:S02]  /*0630*/  IMAD.MOV.U32 R4, RZ, RZ, 0x3f000000 ;  /* 0x3f000000ff047424 */ /* 0x000fe400078e00ff */
[----:B------:R-:W-:Y:S01]  /*0640*/  @!P3 IMAD.MOV.U32 R5, RZ, RZ, 0x3f ;  /* 0x0000003fff05b424 */ /* 0x000fe200078e00ff */
[----:B------:R-:W3:Y:S02]  /*0650*/  @!P3 LDS R6, [UR8+0x38] ;  /* 0x00003808ff06b984 */ /* 0x000ee40008000800 */
[----:B--2---:R-:W-:Y:S02]  /*0660*/  LOP3.LUT R3, R3, 0xff000000, R4, 0xb8, !PT ;  /* 0xff00000003037812 */ /* 0x004fe400078eb804 */
[----:B---3--:R-:W-:-:S03]  /*0670*/  @!P3 LOP3.LUT R4, R6, 0xff, R5, 0xb8, !PT ;  /* 0x000000ff0604b812 */ /* 0x008fc600078eb805 */
[----:B------:R2:W-:Y:S04]  /*0680*/  STS [UR8+0x34], R3 ;  /* 0x00003403ff007988 */ /* 0x0005e80008000808 */
[----:B------:R2:W-:Y:S02]  /*0690*/  @!P3 STS [UR8+0x38], R4 ;  /* 0x00003804ff00b988 */ /* 0x0005e40008000808 */
.L_x_9:
[----:B------:R-:W-:Y:S05]  /*06a0*/  BSYNC.RECONVERGENT B0 ;  /* 0x0000000000007941 */ /* 0x000fea0003800200 */
.L_x_8:
[----:B------:R-:W-:Y:S04]  /*06b0*/  BSSY.RECONVERGENT B0, `(.L_x_10) ;  /* 0x000000e000007945 */ /* 0x000fe80003800200 */
[----:B------:R-:W-:Y:S05]  /*06c0*/  @P3 BRA `(.L_x_11) ;  /* 0x0000000000303947 */ /* 0x000fea0003800000 */
[----:B--2---:R-:W2:Y:S01]  /*06d0*/  LDS R4, [UR8+0x34] ;  /* 0x00003408ff047984 */ /* 0x004ea20008000800 */
[----:B---3--:R-:W3:Y:S03]  /*06e0*/  LDC.64 R8, c[0x0][0x3a8] ;  /* 0x0000ea00ff087b82 */ /* 0x008ee60000000a00 */
[----:B------:R-:W4:Y:S01]  /*06f0*/  LDS R3, [UR8+0x1c] ;  /* 0x00001c08ff037984 */ /* 0x000f220008000800 */
[C---:B---3--:R-:W-:Y:S01]  /*0700*/  SHF.L.U64.HI R6, R8.reuse, 0x1, R9 ;  /* 0x0000000108067819 */ /* 0x048fe20000010209 */
[----:B------:R-:W-:-:S03]  /*0710*/  IMAD.SHL.U32 R5, R8, 0x2, RZ ;  /* 0x0000000208057824 */ /* 0x000fc600078e00ff */
[--C-:B------:R-:W-:Y:S02]  /*0720*/  SHF.R.U32.HI R8, RZ, 0x4, R6.reuse ;  /* 0x00000004ff087819 */ /* 0x100fe40000011606 */
[----:B------:R-:W-:-:S05]  /*0730*/  SHF.R.U64 R5, R5, 0x4, R6 ;  /* 0x0000000405057819 */ /* 0x000fca0000001206 */
[----:B------:R5:W-:Y:S01]  /*0740*/  STS [UR8+0xc], R5 ;  /* 0x00000c05ff007988 */ /* 0x000be20008000808 */
[----:B--2---:R-:W-:Y:S02]  /*0750*/  LOP3.LUT R4, R4, 0x7, RZ, 0xb8, !PT ;  /* 0x0000000704047812 */ /* 0x004fe400078eb8ff */
[----:B----4-:R-:W-:-:S03]  /*0760*/  LOP3.LUT R3, R3, 0xf, R8, 0xb8, !PT ;  /* 0x0000000f03037812 */ /* 0x010fc600078eb808 */
[----:B------:R5:W-:Y:S04]  /*0770*/  STS [UR8+0x34], R4 ;  /* 0x00003404ff007988 */ /* 0x000be80008000808 */
[----:B------:R5:W-:Y:S02]  /*0780*/  STS [UR8+0x1c], R3 ;  /* 0x00001c03ff007988 */ /* 0x000be40008000808 */
.L_x_11:
[----:B------:R-:W-:Y:S05]  /*0790*/  BSYNC.RECONVERGENT B0 ;  /* 0x0000000000007941 */ /* 0x000fea0003800200 */
.L_x_10:
[----:B------:R-:W-:Y:S04]  /*07a0*/  BSSY.RECONVERGENT B1, `(.L_x_12) ;  /* 0x000001a000017945 */ /* 0x000fe80003800200 */
[----:B------:R-:W-:Y:S04]  /*07b0*/  BSSY.RELIABLE B0, `(.L_x_13) ;  /* 0x0000015000007945 */ /* 0x000fe80003800100 */
[----:B------:R-:W-:Y:S05]  /*07c0*/  @P3 BRA `(.L_x_14) ;  /* 0x0000000000203947 */ /* 0x000fea0003800000 */
[----:B--23-5:R-:W2:Y:S02]  /*07d0*/  LDS R3, [UR8+0x34] ;  /* 0x00003408ff037984 */ /* 0x02cea40008000800 */
[----:B--2---:R-:W-:-:S05]  /*07e0*/  LOP3.LUT R3, R3, 0x38, RZ, 0xb8, !PT ;  /* 0x0000003803037812 */ /* 0x004fca00078eb8ff */
[----:B------:R2:W-:Y:S01]  /*07f0*/  STS [UR8+0x34], R3 ;  /* 0x00003403ff007988 */ /* 0x0005e20008000808 */
[----:B------:R-:W-:Y:S05]  /*0800*/  @P3 BRA `(.L_x_15) ;  /* 0x0000000000203947 */ /* 0x000fea0003800000 */
[----:B--2---:R-:W2:Y:S01]  /*0810*/  LDS R3, [UR8+0x8] ;  /* 0x00000808ff037984 */ /* 0x004ea20008000800 */
[----:B------:R-:W-:-:S05]  /*0820*/  IMAD.MOV.U32 R4, RZ, RZ, 0x780 ;  /* 0x00000780ff047424 */ /* 0x000fca00078e00ff */
[----:B--2---:R-:W-:-:S05]  /*0830*/  LOP3.LUT R3, R3, 0x500, R4, 0xd8, !PT ;  /* 0x0000050003037812 */ /* 0x004fca00078ed804 */
[----:B------:R4:W-:Y:S02]  /*0840*/  STS [UR8+0x8], R3 ;  /* 0x00000803ff007988 */ /* 0x0009e40008000808 */
.L_x_14:
[----:B------:R-:W-:Y:S05]  /*0850*/  @P3 BRA `(.L_x_16) ;  /* 0x0000000000283947 */ /* 0x000fea0003800000 */
[----:B--2345:R-:W2:Y:S02]  /*0860*/  LDS R3, [UR8+0x8] ;  /* 0x00000808ff037984 */ /* 0x03cea40008000800 */
[----:B--2---:R-:W-:-:S05]  /*0870*/  LOP3.LUT R3, R3, 0x1800, RZ, 0xb8, !PT ;  /* 0x0000180003037812 */ /* 0x004fca00078eb8ff */
[----:B------:R3:W-:Y:S02]  /*0880*/  STS [UR8+0x8], R3 ;  /* 0x00000803ff007988 */ /* 0x0007e40008000808 */
.L_x_15:
[----:B------:R-:W-:Y:S05]  /*0890*/  @P3 BREAK.RELIABLE B0 ;  /* 0x0000000000003942 */ /* 0x000fea0003800100 */
[----:B------:R-:W-:Y:S05]  /*08a0*/  @P3 BRA `(.L_x_17) ;  /* 0x0000000000243947 */ /* 0x000fea0003800000 */
[----:B------:R-:W4:Y:S01]  /*08b0*/  LDS R4, [UR8+0x8] ;  /* 0x00000808ff047984 */ /* 0x000f220008000800 */
[----:B--23--:R-:W-:-:S05]  /*08c0*/  IMAD.MOV.U32 R3, RZ, RZ, 0x6000 ;  /* 0x00006000ff037424 */ /* 0x00cfca00078e00ff */
[----:B----4-:R-:W-:-:S04]  /*08d0*/  LOP3.LUT R3, R4, 0x6000, R3, 0xd8, !PT ;  /* 0x0000600004037812 */ /* 0x010fc800078ed803 */
[----:B------:R-:W-:-:S05]  /*08e0*/  LOP3.LUT R3, R3, 0x400000, RZ, 0xb8, !PT ;  /* 0x0040000003037812 */ /* 0x000fca00078eb8ff */
[----:B------:R2:W-:Y:S02]  /*08f0*/  STS [UR8+0x8], R3 ;  /* 0x00000803ff007988 */ /* 0x0005e40008000808 */
.L_x_16:
[----:B------:R-:W-:Y:S05]  /*0900*/  BSYNC.RELIABLE B0 ;  /* 0x0000000000007941 */ /* 0x000fea0003800100 */
.L_x_13:
[----:B--2345:R-:W2:Y:S02]  /*0910*/  @!P3 LDS R3, [UR8+0x8] ;  /* 0x00000808ff03b984 */ /* 0x03cea40008000800 */
[----:B--2---:R-:W-:-:S05]  /*0920*/  @!P3 LOP3.LUT R3, R3, 0x8000, RZ, 0xb8, !PT ;  /* 0x000080000303b812 */ /* 0x004fca00078eb8ff */
[----:B------:R4:W-:Y:S02]  /*0930*/  @!P3 STS [UR8+0x8], R3 ;  /* 0x00000803ff00b988 */ /* 0x0009e40008000808 */
.L_x_17:
[----:B------:R-:W-:Y:S05]  /*0940*/  BSYNC.RECONVERGENT B1 ;  /* 0x0000000000017941 */ /* 0x000fea0003800200 */
.L_x_12:
[----:B------:R-:W-:Y:S05]  /*0950*/  WARPSYNC.ALL ;  /* 0x0000000000007948 */ /* 0x000fea0003800000 */
[----:B------:R-:W-:Y:S01]  /*0960*/  NOP ;  /* 0x0000000000007918 */ /* 0x000fe20000000000 */
[----:B--234-:R-:W2:Y:S02]  /*0970*/  LDC R3, c[0x0][0x39c] ;  /* 0x0000e700ff037b82 */ /* 0x01cea40000000800 */
[----:B--2---:R-:W-:Y:S01]  /*0980*/  VIADD R3, R3, 0xffffffff ;  /* 0xffffffff03037836 */ /* 0x004fe20000000000 */
[----:B------:R-:W-:Y:S06]  /*0990*/  @P0 BRA `(.L_x_18) ;  /* 0x0000000000300947 */ /* 0x000fec0003800000 */
[----:B------:R-:W2:Y:S01]  /*09a0*/  S2R R4, SR_LANEID ;  /* 0x0000000000047919 */ /* 0x000ea20000000000 */
[----:B------:R-:W-:Y:S05]  /*09b0*/  WARPSYNC.ALL ;  /* 0x0000000000007948 */ /* 0x000fea0003800000 */
[----:B------:R-:W-:Y:S01]  /*09c0*/  NOP ;  /* 0x0000000000007918 */ /* 0x000fe20000000000 */
[----:B--2---:R-:W-:-:S05]  /*09d0*/  IMAD.SHL.U32 R6, R4, 0x4, RZ ;  /* 0x0000000404067824 */ /* 0x004fca00078e00ff */
[----:B------:R-:W2:Y:S01]  /*09e0*/  LDS R9, [R6+UR8] ;  /* 0x0000000806097984 */ /* 0x000ea20008000800 */
[----:B------:R-:W-:-:S05]  /*09f0*/  IADD3 R4, P1, PT, R6, UR20, RZ ;  /* 0x0000001406047c10 */ /* 0x000fca000ff3e0ff */
[----:B------:R-:W-:-:S05]  /*0a00*/  IMAD.X R5, RZ, RZ, UR21, P1 ;  /* 0x00000015ff057e24 */ /* 0x000fca00088e06ff */
[----:B--2---:R2:W3:Y:S01]  /*0a10*/  ATOMG.E.EXCH.STRONG.GPU PT, RZ, [R4], R9 ;  /* 0x0000000904ff73a8 */ /* 0x0044e200041ee100 */
[----:B------:R-:W-:-:S04]  /*0a20*/  DEPBAR {5,4,3,2,1,0} ;  /* 0x0000003f0000791a */ /* 0x000fc80000000000 */
[----:B------:R-:W4:Y:S02]  /*0a30*/  CCTL.E.C.LDCU.IV.DEEP [UR20] ;  /* 0x0000000014007540 */ /* 0x000f240009c08000 */
[----:B----4-:R2:W-:Y:S01]  /*0a40*/  UTMACCTL.IV [UR20] ;  /* 0x00000000140079b9 */ /* 0x0105e20008000000 */
[----:B------:R-:W-:Y:S01]  /*0a50*/  NOP ;  /* 0x0000000000007918 */ /* 0x000fe20000000000 */
.L_x_18:
[----:B------:R-:W-:Y:S05]  /*0a60*/  @P0 BRA `(.L_x_19) ;  /* 0x00000000000c0947 */ /* 0x000fea0003800000 */
[----:B------:R0:W-:Y:S01]  /*0a70*/  UTMACMDFLUSH ;  /* 0x00000000000079b7 */ /* 0x0001e20000000000 */
[----:B------:R-:W-:Y:S05]  /*0a80*/  @P0 BRA `(.L_x_19) ;  /* 0x0000000000040947 */ /* 0x000fea0003800000 */
[----:B------:R-:W-:-:S04]  /*0a90*/  DEPBAR.LE SB0, 0x0 ;  /* 0x000080000000791a */ /* 0x000fc80000000000 */
.L_x_19:
[----:B------:R-:W-:Y:S05]  /*0aa0*/  WARPSYNC.ALL ;  /* 0x0000000000007948 */ /* 0x000fea0003800000 */
[----:B------:R-:W-:Y:S01]  /*0ab0*/  NOP ;  /* 0x0000000000007918 */ /* 0x000fe20000000000 */
[----:B---3--:R-:W-:Y:S06]  /*0ac0*/  BAR.SYNC.DEFER_BLOCKING 0x0 ;  /* 0x0000000000007b1d */ /* 0x008fec0000010000 */
[----:B------:R-:W-:Y:S02]  /*0ad0*/  BSSY.RECONVERGENT B1, `(.L_x_20) ;  /* 0x000000b000017945 */ /* 0x000fe40003800200 */
[----:B------:R-:W-:Y:S06]  /*0ae0*/  BAR.SYNC.DEFER_BLOCKING 0x0 ;  /* 0x0000000000007b1d */ /* 0x000fec0000010000 */
[----:B------:R3:W-:Y:S01]  /*0af0*/  @!P0 STS [R10], RZ ;  /* 0x000000ff0a008388 */ /* 0x0007e20000000800 */
[----:B------:R-:W-:Y:S01]  /*0b00*/  NOP ;  /* 0x0000000000007918 */ /* 0x000fe20000000000 */
[----:B------:R-:W-:Y:S05]  /*0b10*/  @P3 BRA `(.L_x_21) ;  /* 0x0000000000183947 */ /* 0x000fea0003800000 */
[----:B--2---:R-:W2:Y:S01]  /*0b20*/  LDS R4, [UR8+0x8] ;  /* 0x00000808ff047984 */ /* 0x004ea20008000800 */
[----:B------:R-:W4:Y:S01]  /*0b30*/  LDC.64 R8, c[0x0][0x388] ;  /* 0x0000e200ff087b82 */ /* 0x000f220000000a00 */
[----:B------:R-:W-:Y:S02]  /*0b40*/  IMAD.MOV.U32 R5, RZ, RZ, 0x70 ;  /* 0x00000070ff057424 */ /* 0x000fe400078e00ff */
[----:B----4-:R4:W-:Y:S03]  /*0b50*/  STS.64 [UR8], R8 ;  /* 0x00000008ff007988 */ /* 0x0109e60008000a08 */
[----:B--2---:R-:W-:-:S05]  /*0b60*/  LOP3.LUT R4, R4, 0x10, R5, 0xd8, !PT ;  /* 0x0000001004047812 */ /* 0x004fca00078ed805 */
[----:B------:R4:W-:Y:S02]  /*0b70*/  STS [UR8+0x8], R4 ;  /* 0x00000804ff007988 */ /* 0x0009e40008000808 */
.L_x_21:
[----:B--2---:R-:W-:Y:S05]  /*0b80*/  BSYNC.RECONVERGENT B1 ;  /* 0x0000000000017941 */ /* 0x004fea0003800200 */
.L_x_20:
[----:B------:R-:W-:Y:S04]  /*0b90*/  BSSY.RECONVERGENT B1, `(.L_x_22) ;  /* 0x000000a000017945 */ /* 0x000fe80003800200 */
[----:B------:R-:W-:Y:S05]  /*0ba0*/  @P3 BRA `(.L_x_23) ;  /* 0x0000000000203947 */ /* 0x000fea0003800000 */
[----:B----4-:R-:W2:Y:S01]  /*0bb0*/  LDS R4, [UR8+0x34] ;  /* 0x00003408ff047984 */ /* 0x010ea20008000800 */
[----:B------:R-:W-:Y:S02]  /*0bc0*/  IMAD.MOV.U32 R9, RZ, RZ, 0x3f000000 ;  /* 0x3f000000ff097424 */ /* 0x000fe400078e00ff */
[----:B------:R-:W-:Y:S01]  /*0bd0*/  @!P3 IMAD.MOV.U32 R6, RZ, RZ, 0x3f ;  /* 0x0000003fff06b424 */ /* 0x000fe200078e00ff */
[----:B------:R-:W4:Y:S02]  /*0be0*/  @!P3 LDS R5, [UR8+0x38] ;  /* 0x00003808ff05b984 */ /* 0x000f240008000800 */
[----:B--2---:R-:W-:Y:S02]  /*0bf0*/  LOP3.LUT R4, R4, 0xff000000, R9, 0xb8, !PT ;  /* 0xff00000004047812 */ /* 0x004fe400078eb809 */
[----:B----4-:R-:W-:-:S03]  /*0c00*/  @!P3 LOP3.LUT R5, R5, 0xff, R6, 0xb8, !PT ;  /* 0x000000ff0505b812 */ /* 0x010fc600078eb806 */
[----:B------:R2:W-:Y:S04]  /*0c10*/  STS [UR8+0x34], R4 ;  /* 0x00003404ff007988 */ /* 0x0005e80008000808 */
[----:B------:R2:W-:Y:S02]  /*0c20*/  @!P3 STS [UR8+0x38], R5 ;  /* 0x00003805ff00b988 */ /* 0x0005e40008000808 */
.L_x_23:
[----:B------:R-:W-:Y:S05]  /*0c30*/  BSYNC.RECONVERGENT B1 ;  /* 0x0000000000017941 */ /* 0x000fea0003800200 */
.L_x_22:
[----:B------:R-:W-:Y:S04]  /*0c40*/  BSSY.RECONVERGENT B1, `(.L_x_24) ;  /* 0x0000004000017945 */ /* 0x000fe80003800200 */
[----:B------:R-:W-:Y:S05]  /*0c50*/  @P3 BRA `(.L_x_25) ;  /* 0x0000000000083947 */ /* 0x000fea0003800000 */
[----:B------:R5:W-:Y:S04]  /*0c60*/  STS [UR8+0x24], R11 ;  /* 0x0000240bff007988 */ /* 0x000be80008000808 */
[----:B------:R5:W-:Y:S02]  /*0c70*/  STS [UR8+0x20], R3 ;  /* 0x00002003ff007988 */ /* 0x000be40008000808 */
.L_x_25:
[----:B------:R-:W-:Y:S05]  /*0c80*/  BSYNC.RECONVERGENT B1 ;  /* 0x0000000000017941 */ /* 0x000fea0003800200 */
.L_x_24:
[----:B------:R-:W-:Y:S04]  /*0c90*/  BSSY.RECONVERGENT B1, `(.L_x_26) ;  /* 0x000000e000017945 */ /* 0x000fe80003800200 */
[----:B------:R-:W-:Y:S05]  /*0ca0*/  @P3 BRA `(.L_x_27) ;  /* 0x0000000000303947 */ /* 0x000fea0003800000 */
[----:B--2---:R-:W2:Y:S01]  /*0cb0*/  LDS R5, [UR8+0x34] ;  /* 0x00003408ff057984 */ /* 0x004ea20008000800 */
[----:B----4-:R-:W4:Y:S03]  /*0cc0*/  LDC.64 R8, c[0x0][0x3b0] ;  /* 0x0000ec00ff087b82 */ /* 0x010f260000000a00 */
[----:B------:R-:W3:Y:S01]  /*0cd0*/  LDS R4, [UR8+0x1c] ;  /* 0x00001c08ff047984 */ /* 0x000ee20008000800 */
[C---:B----4-:R-:W-:Y:S01]  /*0ce0*/  SHF.L.U64.HI R9, R8.reuse, 0x1, R9 ;  /* 0x0000000108097819 */ /* 0x050fe20000010209 */
[----:B------:R-:W-:-:S03]  /*0cf0*/  IMAD.SHL.U32 R6, R8, 0x2, RZ ;  /* 0x0000000208067824 */ /* 0x000fc600078e00ff */
[--C-:B-----5:R-:W-:Y:S02]  /*0d00*/  SHF.R.U32.HI R11, RZ, 0x4, R9.reuse ;  /* 0x00000004ff0b7819 */ /* 0x120fe40000011609 */
[----:B------:R-:W-:-:S05]  /*0d10*/  SHF.R.U64 R6, R6, 0x4, R9 ;  /* 0x0000000406067819 */ /* 0x000fca0000001209 */
[----:B------:R4:W-:Y:S01]  /*0d20*/  STS [UR8+0xc], R6 ;  /* 0x00000c06ff007988 */ /* 0x0009e20008000808 */
[----:B--2---:R-:W-:Y:S02]  /*0d30*/  LOP3.LUT R5, R5, 0x7, RZ, 0xb8, !PT ;  /* 0x0000000705057812 */ /* 0x004fe400078eb8ff */
[----:B---3--:R-:W-:-:S03]  /*0d40*/  LOP3.LUT R4, R4, 0xf, R11, 0xb8, !PT ;  /* 0x0000000f04047812 */ /* 0x008fc600078eb80b */
[----:B------:R4:W-:Y:S04]  /*0d50*/  STS [UR8+0x34], R5 ;  /* 0x00003405ff007988 */ /* 0x0009e80008000808 */
[----:B------:R4:W-:Y:S02]  /*0d60*/  STS [UR8+0x1c], R4 ;  /* 0x00001c04ff007988 */ /* 0x0009e40008000808 */
.L_x_27:
[----:B------:R-:W-:Y:S05]  /*0d70*/  BSYNC.RECONVERGENT B1 ;  /* 0x0000000000017941 */ /* 0x000fea0003800200 */
.L_x_26:
[----:B------:R-:W-:Y:S04]  /*0d80*/  BSSY.RECONVERGENT B2, `(.L_x_28) ;  /* 0x000001a000027945 */ /* 0x000fe80003800200 */
[----:B------:R-:W-:Y:S04]  /*0d90*/  BSSY.RELIABLE B1, `(.L_x_29) ;  /* 0x0000015000017945 */ /* 0x000fe80003800100 */
[----:B------:R-:W-:Y:S05]  /*0da0*/  @P3 BRA `(.L_x_30) ;  /* 0x0000000000203947 */ /* 0x000fea0003800000 */
[----:B--2-4-:R-:W2:Y:S02]  /*0db0*/  LDS R4, [UR8+0x34] ;  /* 0x00003408ff047984 */ /* 0x014ea40008000800 */
[----:B--2---:R-:W-:-:S05]  /*0dc0*/  LOP3.LUT R4, R4, 0x38, RZ, 0xb8, !PT ;  /* 0x0000003804047812 */ /* 0x004fca00078eb8ff */
[----:B------:R2:W-:Y:S01]  /*0dd0*/  STS [UR8+0x34], R4 ;  /* 0x00003404ff007988 */ /* 0x0005e20008000808 */
[----:B------:R-:W-:Y:S05]  /*0de0*/  @P3 BRA `(.L_x_31) ;  /* 0x0000000000203947 */ /* 0x000fea0003800000 */
[----:B--2---:R-:W2:Y:S01]  /*0df0*/  LDS R4, [UR8+0x8] ;  /* 0x00000808ff047984 */ /* 0x004ea20008000800 */
[----:B------:R-:W-:-:S05]  /*0e00*/  IMAD.MOV.U32 R5, RZ, RZ, 0x780 ;  /* 0x00000780ff057424 */ /* 0x000fca00078e00ff */
[----:B--2---:R-:W-:-:S05]  /*0e10*/  LOP3.LUT R4, R4, 0x500, R5, 0xd8, !PT ;  /* 0x0000050004047812 */ /* 0x004fca00078ed805 */
[----:B------:R2:W-:Y:S02]  /*0e20*/  STS [UR8+0x8], R4 ;  /* 0x00000804ff007988 */ /* 0x0005e40008000808 */
.L_x_30:
[----:B------:R-:W-:Y:S05]  /*0e30*/  @P3 BRA `(.L_x_32) ;  /* 0x0000000000283947 */ /* 0x000fea0003800000 */
[----:B--2-4-:R-:W2:Y:S02]  /*0e40*/  LDS R4, [UR8+0x8] ;  /* 0x00000808ff047984 */ /* 0x014ea40008000800 */
[----:B--2---:R-:W-:-:S05]  /*0e50*/  LOP3.LUT R4, R4, 0x1800, RZ, 0xb8, !PT ;  /* 0x0000180004047812 */ /* 0x004fca00078eb8ff */
[----:B------:R4:W-:Y:S02]  /*0e60*/  STS [UR8+0x8], R4 ;  /* 0x00000804ff007988 */ /* 0x0009e40008000808 */
.L_x_31:
[----:B------:R-:W-:Y:S05]  /*0e70*/  @P3 BREAK.RELIABLE B1 ;  /* 0x0000000000013942 */ /* 0x000fea0003800100 */
[----:B------:R-:W-:Y:S05]  /*0e80*/  @P3 BRA `(.L_x_33) ;  /* 0x0000000000243947 */ /* 0x000fea0003800000 */
[----:B--2-4-:R-:W2:Y:S01]  /*0e90*/  LDS R4, [UR8+0x8] ;  /* 0x00000808ff047984 */ /* 0x014ea20008000800 */
[----:B------:R-:W-:-:S05]  /*0ea0*/  IMAD.MOV.U32 R5, RZ, RZ, 0x6000 ;  /* 0x00006000ff057424 */ /* 0x000fca00078e00ff */
[----:B--2---:R-:W-:-:S04]  /*0eb0*/  LOP3.LUT R4, R4, 0x6000, R5, 0xd8, !PT ;  /* 0x0000600004047812 */ /* 0x004fc800078ed805 */
[----:B------:R-:W-:-:S05]  /*0ec0*/  LOP3.LUT R4, R4, 0x400000, RZ, 0xb8, !PT ;  /* 0x0040000004047812 */ /* 0x000fca00078eb8ff */
[----:B------:R2:W-:Y:S02]  /*0ed0*/  STS [UR8+0x8], R4 ;  /* 0x00000804ff007988 */ /* 0x0005e40008000808 */
.L_x_32:
[----:B------:R-:W-:Y:S05]  /*0ee0*/  BSYNC.RELIABLE B1 ;  /* 0x0000000000017941 */ /* 0x000fea0003800100 */
.L_x_29:
[----:B--2-4-:R-:W2:Y:S02]  /*0ef0*/  @!P3 LDS R4, [UR8+0x8] ;  /* 0x00000808ff04b984 */ /* 0x014ea40008000800 */
[----:B--2---:R-:W-:-:S05]  /*0f00*/  @!P3 LOP3.LUT R4, R4, 0x8000, RZ, 0xb8, !PT ;  /* 0x000080000404b812 */ /* 0x004fca00078eb8ff */
[----:B------:R2:W-:Y:S02]  /*0f10*/  @!P3 STS [UR8+0x8], R4 ;  /* 0x00000804ff00b988 */ /* 0x0005e40008000808 */
.L_x_33:
[----:B------:R-:W-:Y:S05]  /*0f20*/  BSYNC.RECONVERGENT B2 ;  /* 0x0000000000027941 */ /* 0x000fea0003800200 */
.L_x_28:
[----:B------:R-:W-:Y:S05]  /*0f30*/  WARPSYNC.ALL ;  /* 0x0000000000007948 */ /* 0x000fea0003800000 */
[----:B------:R-:W-:Y:S01]  /*0f40*/  NOP ;  /* 0x0000000000007918 */ /* 0x000fe20000000000 */
[----:B------:R-:W-:-:S04]  /*0f50*/  UIADD3 UR5, UPT, UPT, UR4, 0x80, URZ ;  /* 0x0000008004057890 */ /* 0x000fc8000fffe0ff */
[----:B------:R-:W-:-:S04]  /*0f60*/  UIADD3 UR22, UP0, UPT, UR5, UR10, URZ ;  /* 0x0000000a05167290 */ /* 0x000fc8000ff1e0ff */
[----:B------:R-:W-:Y:S01]  /*0f70*/  ULEA.HI.X.SX32 UR23, UR5, UR11, 0x1, UP0 ;  /* 0x0000000b05177291 */ /* 0x000fe200080f0eff */
[----:B------:R-:W-:Y:S11]  /*0f80*/  @P0 BRA `(.L_x_34) ;  /* 0x0000000000300947 */ /* 0x000ff60003800000 */
[----:B--2-4-:R-:W2:Y:S01]  /*0f90*/  S2R R4, SR_LANEID ;  /* 0x0000000000047919 */ /* 0x014ea20000000000 */
[----:B------:R-:W-:Y:S05]  /*0fa0*/  WARPSYNC.ALL ;  /* 0x0000000000007948 */ /* 0x000fea0003800000 */
[----:B------:R-:W-:Y:S01]  /*0fb0*/  NOP ;  /* 0x0000000000007918 */ /* 0x000fe20000000000 */
[----:B--2---:R-:W-:-:S05]  /*0fc0*/  IMAD.SHL.U32 R6, R4, 0x4, RZ ;  /* 0x0000000404067824 */ /* 0x004fca00078e00ff */
[----:B------:R-:W2:Y:S01]  /*0fd0*/  LDS R9, [R6+UR8] ;  /* 0x0000000806097984 */ /* 0x000ea20008000800 */
[----:B------:R-:W-:-:S05]  /*0fe0*/  IADD3 R4, P1, PT, R6, UR22, RZ ;  /* 0x0000001606047c10 */ /* 0x000fca000ff3e0ff */
[----:B------:R-:W-:-:S05]  /*0ff0*/  IMAD.X R5, RZ, RZ, UR23, P1 ;  /* 0x00000017ff057e24 */ /* 0x000fca00088e06ff */
[----:B--2---:R2:W4:Y:S01]  /*1000*/  ATOMG.E.EXCH.STRONG.GPU PT, RZ, [R4], R9 ;  /* 0x0000000904ff73a8 */ /* 0x00452200041ee100 */
[----:B------:R-:W-:-:S04]  /*1010*/  DEPBAR {5,4,3,2,1,0} ;  /* 0x0000003f0000791a */ /* 0x000fc80000000000 */
[----:B------:R-:W3:Y:S02]  /*1020*/  CCTL.E.C.LDCU.IV.DEEP [UR22] ;  /* 0x0000000016007540 */ /* 0x000ee40009c08000 */
[----:B---3--:R2:W-:Y:S01]  /*1030*/  UTMACCTL.IV [UR22] ;  /* 0x00000000160079b9 */ /* 0x0085e20008000000 */
[----:B------:R-:W-:Y:S01]  /*1040*/  NOP ;  /* 0x0000000000007918 */ /* 0x000fe20000000000 */
.L_x_34:
[----:B------:R-:W-:Y:S05]  /*1050*/  @P0 BRA `(.L_x_35) ;  /* 0x00000000000c0947 */ /* 0x000fea0003800000 */
[----:B------:R0:W-:Y:S01]  /*1060*/  UTMACMDFLUSH ;  /* 0x00000000000079b7 */ /* 0x0001e20000000000 */
[----:B------:R-:W-:Y:S05]  /*1070*/  @P0 BRA `(.L_x_35) ;  /* 0x0000000000040947 */ /* 0x000fea0003800000 */
[----:B------:R-:W-:-:S04]  /*1080*/  DEPBAR.LE SB0, 0x0 ;  /* 0x000080000000791a */ /* 0x000fc80000000000 */
.L_x_35:
[----:B------:R-:W-:Y:S05]  /*1090*/  WARPSYNC.ALL ;  /* 0x0000000000007948 */ /* 0x000fea0003800000 */
[----:B------:R-:W-:Y:S01]  /*10a0*/  NOP ;  /* 0x0000000000007918 */ /* 0x000fe20000000000 */
[----:B----4-:R-:W-:Y:S06]  /*10b0*/  BAR.SYNC.DEFER_BLOCKING 0x0 ;  /* 0x0000000000007b1d */ /* 0x010fec0000010000 */
[----:B------:R-:W-:Y:S02]  /*10c0*/  BSSY.RECONVERGENT B2, `(.L_x_36) ;  /* 0x000000b000027945 */ /* 0x000fe40003800200 */
[----:B------:R-:W-:Y:S06]  /*10d0*/  BAR.SYNC.DEFER_BLOCKING 0x0 ;  /* 0x0000000000007b1d */ /* 0x000fec0000010000 */
[----:B------:R4:W-:Y:S01]  /*10e0*/  @!P0 STS [R10], RZ ;  /* 0x000000ff0a008388 */ /* 0x0009e20000000800 */
[----:B------:R-:W-:Y:S01]  /*10f0*/  NOP ;  /* 0x0000000000007918 */ /* 0x000fe20000000000 */
[----:B------:R-:W-:Y:S05]  /*1100*/  @P3 BRA `(.L_x_37) ;  /* 0x0000000000183947 */ /* 0x000fea0003800000 */
[----:B--2---:R-:W2:Y:S01]  /*1110*/  LDS R4, [UR8+0x8] ;  /* 0x00000808ff047984 */ /* 0x004ea20008000800 */
[----:B------:R-:W3:Y:S01]  /*1120*/  LDC.64 R8, c[0x0][0x390] ;  /* 0x0000e400ff087b82 */ /* 0x000ee20000000a00 */
[----:B------:R-:W-:Y:S02]  /*1130*/  IMAD.MOV.U32 R5, RZ, RZ, 0x70 ;  /* 0x00000070ff057424 */ /* 0x000fe400078e00ff */
[----:B---3--:R3:W-:Y:S03]  /*1140*/  STS.64 [UR8], R8 ;  /* 0x00000008ff007988 */ /* 0x0087e60008000a08 */
[----:B--2---:R-:W-:-:S05]  /*1150*/  LOP3.LUT R4, R4, 0x10, R5, 0xd8, !PT ;  /* 0x0000001004047812 */ /* 0x004fca00078ed805 */
[----:B------:R3:W-:Y:S02]  /*1160*/  STS [UR8+0x8], R4 ;  /* 0x00000804ff007988 */ /* 0x0007e40008000808 */
.L_x_37:
[----:B--2---:R-:W-:Y:S05]  /*1170*/  BSYNC.RECONVERGENT B2 ;  /* 0x0000000000027941 */ /* 0x004fea0003800200 */
.L_x_36:
[----:B------:R-:W-:Y:S04]  /*1180*/  BSSY.RECONVERGENT B3, `(.L_x_38) ;  /* 0x0000011000037945 */ /* 0x000fe80003800200 */
[----:B------:R-:W-:Y:S04]  /*1190*/  BSSY.RELIABLE B2, `(.L_x_39) ;  /* 0x000000e000027945 */ /* 0x000fe80003800100 */
[----:B------:R-:W-:Y:S05]  /*11a0*/  @P3 BRA `(.L_x_40) ;  /* 0x0000000000243947 */ /* 0x000fea0003800000 */
[----:B---3--:R-:W2:Y:S01]  /*11b0*/  LDS R4, [UR8+0x34] ;  /* 0x00003408ff047984 */ /* 0x008ea20008000800 */
[----:B------:R-:W-:-:S05]  /*11c0*/  IMAD.MOV.U32 R5, RZ, RZ, 0x3f000000 ;  /* 0x3f000000ff057424 */ /* 0x000fca00078e00ff */
[----:B--2---:R-:W-:-:S05]  /*11d0*/  LOP3.LUT R4, R4, 0xff000000, R5, 0xb8, !PT ;  /* 0xff00000004047812 */ /* 0x004fca00078eb805 */
[----:B------:R2:W-:Y:S01]  /*11e0*/  STS [UR8+0x34], R4 ;  /* 0x00003404ff007988 */ /* 0x0005e20008000808 */
[----:B------:R-:W-:Y:S05]  /*11f0*/  @P3 BRA `(.L_x_41) ;  /* 0x00000000001c3947 */ /* 0x000fea0003800000 */
[----:B--2---:R-:W2:Y:S01]  /*1200*/  LDS R4, [UR8+0x38] ;  /* 0x00003808ff047984 */ /* 0x004ea20008000800 */
[----:B------:R-:W-:-:S05]  /*1210*/  IMAD.MOV.U32 R5, RZ, RZ, 0x3f ;  /* 0x0000003fff057424 */ /* 0x000fca00078e00ff */
[----:B--2---:R-:W-:-:S05]  /*1220*/  LOP3.LUT R4, R4, 0xff, R5, 0xb8, !PT ;  /* 0x000000ff04047812 */ /* 0x004fca00078eb805 */
[----:B------:R2:W-:Y:S02]  /*1230*/  STS [UR8+0x38], R4 ;  /* 0x00003804ff007988 */ /* 0x0005e40008000808 */
.L_x_40:
[----:B------:R-:W-:Y:S05]  /*1240*/  @P3 BREAK.RELIABLE B2 ;  /* 0x0000000000023942 */ /* 0x000fea0003800100 */
[----:B------:R-:W-:Y:S05]  /*1250*/  @P3 BRA `(.L_x_42) ;  /* 0x00000000000c3947 */ /* 0x000fea0003800000 */
[----:B------:R2:W-:Y:S02]  /*1260*/  STS [UR8+0x20], R3 ;  /* 0x00002003ff007988 */ /* 0x0005e40008000808 */
.L_x_41:
[----:B------:R-:W-:Y:S05]  /*1270*/  BSYNC.RELIABLE B2 ;  /* 0x0000000000027941 */ /* 0x000fea0003800100 */
.L_x_39:
[----:B------:R2:W-:Y:S02]  /*1280*/  @!P3 STS [UR8+0x24], R2 ;  /* 0x00002402ff00b988 */ /* 0x0005e40008000808 */
.L_x_42:
[----:B------:R-:W-:Y:S05]  /*1290*/  BSYNC.RECONVERGENT B3 ;  /* 0x0000000000037941 */ /* 0x000fea0003800200 */
.L_x_38:
[----:B------:R-:W-:Y:S05]  /*12a0*/  WARPSYNC.ALL ;  /* 0x0000000000007948 */ /* 0x000fea0003800000 */
[----:B------:R-:W-:Y:S01]  /*12b0*/  NOP ;  /* 0x0000000000007918 */ /* 0x000fe20000000000 */
[----:B------:R-:W-:Y:S04]  /*12c0*/  BSSY.RECONVERGENT B3, `(.L_x_43) ;  /* 0x000000e000037945 */ /* 0x000fe80003800200 */
[----:B------:R-:W-:Y:S05]  /*12d0*/  @P3 BRA `(.L_x_44) ;  /* 0x0000000000303947 */ /* 0x000fea0003800000 */
[----:B--2--5:R-:W2:Y:S01]  /*12e0*/  LDS R3, [UR8+0x34] ;  /* 0x00003408ff037984 */ /* 0x024ea20008000800 */
[----:B---3--:R-:W3:Y:S03]  /*12f0*/  LDC.64 R4, c[0x0][0x3b8] ;  /* 0x0000ee00ff047b82 */ /* 0x008ee60000000a00 */
[----:B------:R-:W5:Y:S01]  /*1300*/  LDS R2, [UR8+0x1c] ;  /* 0x00001c08ff027984 */ /* 0x000f620008000800 */
[C---:B---3--:R-:W-:Y:S01]  /*1310*/  SHF.L.U64.HI R5, R4.reuse, 0x1, R5 ;  /* 0x0000000104057819 */ /* 0x048fe20000010205 */
[----:B------:R-:W-:-:S03]  /*1320*/  IMAD.SHL.U32 R4, R4, 0x2, RZ ;  /* 0x0000000204047824 */ /* 0x000fc600078e00ff */
[--C-:B------:R-:W-:Y:S02]  /*1330*/  SHF.R.U32.HI R9, RZ, 0x4, R5.reuse ;  /* 0x00000004ff097819 */ /* 0x100fe40000011605 */
[----:B------:R-:W-:-:S05]  /*1340*/  SHF.R.U64 R4, R4, 0x4, R5 ;  /* 0x0000000404047819 */ /* 0x000fca0000001205 */
[----:B------:R3:W-:Y:S01]  /*1350*/  STS [UR8+0xc], R4 ;  /* 0x00000c04ff007988 */ /* 0x0007e20008000808 */
[----:B--2---:R-:W-:Y:S02]  /*1360*/  LOP3.LUT R3, R3, 0x7, RZ, 0xb8, !PT ;  /* 0x0000000703037812 */ /* 0x004fe400078eb8ff */
[----:B-----5:R-:W-:-:S03]  /*1370*/  LOP3.LUT R2, R2, 0xf, R9, 0xb8, !PT ;  /* 0x0000000f02027812 */ /* 0x020fc600078eb809 */
[----:B------:R3:W-:Y:S04]  /*1380*/  STS [UR8+0x34], R3 ;  /* 0x00003403ff007988 */ /* 0x0007e80008000808 */
[----:B------:R3:W-:Y:S02]  /*1390*/  STS [UR8+0x1c], R2 ;  /* 0x00001c02ff007988 */ /* 0x0007e40008000808 */
.L_x_44:
[----:B------:R-:W-:Y:S05]  /*13a0*/  BSYNC.RECONVERGENT B3 ;  /* 0x0000000000037941 */ /* 0x000fea0003800200 */
.L_x_43:
[----:B------:R-:W-:Y:S04]  /*13b0*/  BSSY.RECONVERGENT B4, `(.L_x_45) ;  /* 0x000001a000047945 */ /* 0x000fe80003800200 */
[----:B------:R-:W-:Y:S04]  /*13c0*/  BSSY.RELIABLE B3, `(.L_x_46) ;  /* 0x0000015000037945 */ /* 0x000fe80003800100 */
[----:B------:R-:W-:Y:S05]  /*13d0*/  @P3 BRA `(.L_x_47) ;  /* 0x0000000000203947 */ /* 0x000fea0003800000 */
[----:B--23--:R-:W2:Y:S02]  /*13e0*/  LDS R2, [UR8+0x34] ;  /* 0x00003408ff027984 */ /* 0x00cea40008000800 */
[----:B--2---:R-:W-:-:S05]  /*13f0*/  LOP3.LUT R2, R2, 0x38, RZ, 0xb8, !PT ;  /* 0x0000003802027812 */ /* 0x004fca00078eb8ff */
[----:B------:R2:W-:Y:S01]  /*1400*/  STS [UR8+0x34], R2 ;  /* 0x00003402ff007988 */ /* 0x0005e20008000808 */
[----:B------:R-:W-:Y:S05]  /*1410*/  @P3 BRA `(.L_x_48) ;  /* 0x0000000000203947 */ /* 0x000fea0003800000 */
[----:B--2---:R-:W2:Y:S01]  /*1420*/  LDS R2, [UR8+0x8] ;  /* 0x00000808ff027984 */ /* 0x004ea20008000800 */
[----:B-----5:R-:W-:-:S05]  /*1430*/  IMAD.MOV.U32 R3, RZ, RZ, 0x780 ;  /* 0x00000780ff037424 */ /* 0x020fca00078e00ff */
[----:B--2---:R-:W-:-:S05]  /*1440*/  LOP3.LUT R2, R2, 0x500, R3, 0xd8, !PT ;  /* 0x0000050002027812 */ /* 0x004fca00078ed803 */
[----:B------:R2:W-:Y:S02]  /*1450*/  STS [UR8+0x8], R2 ;  /* 0x00000802ff007988 */ /* 0x0005e40008000808 */
.L_x_47:
[----:B------:R-:W-:Y:S05]  /*1460*/  @P3 BRA `(.L_x_49) ;  /* 0x0000000000283947 */ /* 0x000fea0003800000 */
[----:B--23--:R-:W2:Y:S02]  /*1470*/  LDS R2, [UR8+0x8] ;  /* 0x00000808ff027984 */ /* 0x00cea40008000800 */
[----:B--2---:R-:W-:-:S05]  /*1480*/  LOP3.LUT R2, R2, 0x1800, RZ, 0xb8, !PT ;  /* 0x0000180002027812 */ /* 0x004fca00078eb8ff */
[----:B------:R3:W-:Y:S02]  /*1490*/  STS [UR8+0x8], R2 ;  /* 0x00000802ff007988 */ /* 0x0007e40008000808 */
.L_x_48:
[----:B------:R-:W-:Y:S05]  /*14a0*/  @P3 BREAK.RELIABLE B3 ;  /* 0x0000000000033942 */ /* 0x000fea0003800100 */
[----:B------:R-:W-:Y:S05]  /*14b0*/  @P3 BRA `(.L_x_50) ;  /* 0x0000000000243947 */ /* 0x000fea0003800000 */
[----:B--23--:R-:W2:Y:S01]  /*14c0*/  LDS R2, [UR8+0x8] ;  /* 0x00000808ff027984 */ /* 0x00cea20008000800 */
[----:B-----5:R-:W-:-:S05]  /*14d0*/  IMAD.MOV.U32 R3, RZ, RZ, 0x6000 ;  /* 0x00006000ff037424 */ /* 0x020fca00078e00ff */
[----:B--2---:R-:W-:-:S04]  /*14e0*/  LOP3.LUT R2, R2, 0x6000, R3, 0xd8, !PT ;  /* 0x0000600002027812 */ /* 0x004fc800078ed803 */
[----:B------:R-:W-:-:S05]  /*14f0*/  LOP3.LUT R2, R2, 0x400000, RZ, 0xb8, !PT ;  /* 0x0040000002027812 */ /* 0x000fca00078eb8ff */
[----:B------:R2:W-:Y:S02]  /*1500*/  STS [UR8+0x8], R2 ;  /* 0x00000802ff007988 */ /* 0x0005e40008000808 */
.L_x_49:
[----:B------:R-:W-:Y:S05]  /*1510*/  BSYNC.RELIABLE B3 ;  /* 0x0000000000037941 */ /* 0x000fea0003800100 */
.L_x_46:
[----:B--23--:R-:W2:Y:S02]  /*1520*/  @!P3 LDS R2, [UR8+0x8] ;  /* 0x00000808ff02b984 */ /* 0x00cea40008000800 */
[----:B--2---:R-:W-:-:S05]  /*1530*/  @!P3 LOP3.LUT R2, R2, 0x8000, RZ, 0xb8, !PT ;  /* 0x000080000202b812 */ /* 0x004fca00078eb8ff */
[----:B------:R2:W-:Y:S02]  /*1540*/  @!P3 STS [UR8+0x8], R2 ;  /* 0x00000802ff00b988 */ /* 0x0005e40008000808 */
.L_x_50:
[----:B------:R-:W-:Y:S05]  /*1550*/  BSYNC.RECONVERGENT B4 ;  /* 0x0000000000047941 */ /* 0x000fea0003800200 */
.L_x_45:
[----:B------:R-:W-:Y:S05]  /*1560*/  WARPSYNC.ALL ;  /* 0x0000000000007948 */ /* 0x000fea0003800000 */
[----:B------:R-:W-:Y:S01]  /*1570*/  NOP ;  /* 0x0000000000007918 */ /* 0x000fe20000000000 */
[----:B------:R-:W-:-:S04]  /*1580*/  UIADD3 UR4, UPT, UPT, UR4, 0x100, URZ ;  /* 0x0000010004047890 */ /* 0x000fc8000fffe0ff */
[----:B------:R-:W-:-:S04]  /*1590*/  UIADD3 UR10, UP0, UPT, UR4, UR10, URZ ;  /* 0x0000000a040a7290 */ /* 0x000fc8000ff1e0ff */
[----:B------:R-:W-:Y:S01]  /*15a0*/  ULEA.HI.X.SX32 UR11, UR4, UR11, 0x1, UP0 ;  /* 0x0000000b040b7291 */ /* 0x000fe200080f0eff */
[----:B------:R-:W-:Y:S11]  /*15b0*/  @P0 BRA `(.L_x_51) ;  /* 0x0000000000300947 */ /* 0x000ff60003800000 */
[----:B--23--:R-:W2:Y:S01]  /*15c0*/  S2R R2, SR_LANEID ;  /* 0x0000000000027919 */ /* 0x00cea20000000000 */
[----:B------:R-:W-:Y:S05]  /*15d0*/  WARPSYNC.ALL ;  /* 0x0000000000007948 */ /* 0x000fea0003800000 */
[----:B------:R-:W-:Y:S01]  /*15e0*/  NOP ;  /* 0x0000000000007918 */ /* 0x000fe20000000000 */
[----:B--2---:R-:W-:-:S05]  /*15f0*/  IMAD.SHL.U32 R4, R2, 0x4, RZ ;  /* 0x0000000402047824 */ /* 0x004fca00078e00ff */
[----:B------:R-:W2:Y:S01]  /*1600*/  LDS R5, [R4+UR8] ;  /* 0x0000000804057984 */ /* 0x000ea20008000800 */
[----:B------:R-:W-:-:S05]  /*1610*/  IADD3 R2, P1, PT, R4, UR10, RZ ;  /* 0x0000000a04027c10 */ /* 0x000fca000ff3e0ff */
[----:B-----5:R-:W-:-:S05]  /*1620*/  IMAD.X R3, RZ, RZ, UR11, P1 ;  /* 0x0000000bff037e24 */ /* 0x020fca00088e06ff */
[----:B--2---:R2:W3:Y:S01]  /*1630*/  ATOMG.E.EXCH.STRONG.GPU PT, RZ, [R2], R5 ;  /* 0x0000000502ff73a8 */ /* 0x0044e200041ee100 */
[----:B------:R-:W-:-:S04]  /*1640*/  DEPBAR {5,4,3,2,1,0} ;  /* 0x0000003f0000791a */ /* 0x000fc80000000000 */
[----:B------:R-:W5:Y:S02]  /*1650*/  CCTL.E.C.LDCU.IV.DEEP [UR10] ;  /* 0x000000000a007540 */ /* 0x000f640009c08000 */
[----:B-----5:R2:W-:Y:S01]  /*1660*/  UTMACCTL.IV [UR10] ;  /* 0x000000000a0079b9 */ /* 0x0205e20008000000 */
[----:B------:R-:W-:Y:S01]  /*1670*/  NOP ;  /* 0x0000000000007918 */ /* 0x000fe20000000000 */
.L_x_51:
[----:B------:R-:W-:Y:S05]  /*1680*/  @P0 BRA `(.L_x_52) ;  /* 0x00000000000c0947 */ /* 0x000fea0003800000 */
[----:B------:R0:W-:Y:S01]  /*1690*/  UTMACMDFLUSH ;  /* 0x00000000000079b7 */ /* 0x0001e20000000000 */
[----:B------:R-:W-:Y:S05]  /*16a0*/  @P0 BRA `(.L_x_52) ;  /* 0x0000000000040947 */ /* 0x000fea0003800000 */
[----:B------:R-:W-:-:S04]  /*16b0*/  DEPBAR.LE SB0, 0x0 ;  /* 0x000080000000791a */ /* 0x000fc80000000000 */
.L_x_52:
[----:B------:R-:W-:Y:S05]  /*16c0*/  WARPSYNC.ALL ;  /* 0x0000000000007948 */ /* 0x000fea0003800000 */
[----:B------:R-:W-:Y:S01]  /*16d0*/  NOP ;  /* 0x0000000000007918 */ /* 0x000fe20000000000 */
[----:B---3--:R-:W-:Y:S01]  /*16e0*/  BAR.SYNC.DEFER_BLOCKING 0x0 ;  /* 0x0000000000007b1d */ /* 0x008fe20000010000 */
[----:B--2---:R-:W-:Y:S01]  /*16f0*/  SHF.R.U32.HI R2, RZ, 0x5, R0 ;  /* 0x00000005ff027819 */ /* 0x004fe20000011600 */
[----:B------:R-:W-:-:S03]  /*1700*/  USHF.L.U32 UR12, UR12, 0x7, URZ ;  /* 0x000000070c0c7899 */ /* 0x000fc600080006ff */
[----:B------:R-:W-:Y:S01]  /*1710*/  R2UR UR9, R2 ;  /* 0x00000000020972ca */ /* 0x000fe200000e0000 */
[----:B------:R-:W-:Y:S01]  /*1720*/  VOTEU.ALL UP0, P3 ;  /* 0x0000000000ff7886 */ /* 0x000fe20001800000 */
[----:B------:R-:W-:Y:S01]  /*1730*/  UMOV UR4, 0x1 ;  /* 0x0000000100047882 */ /* 0x000fe20000000000 */
[----:B------:R-:W-:Y:S01]  /*1740*/  VOTEU.ALL UP1, P3 ;  /* 0x0000000000ff7886 */ /* 0x000fe20001820000 */
[----:B------:R-:W-:Y:S02]  /*1750*/  BSSY.RECONVERGENT B4, `(.L_x_53) ;  /* 0x0000018000047945 */ /* 0x000fe40003800200 */
[----:B------:R-:W-:-:S04]  /*1760*/  @!UP0 UIADD3 UR6, UPT, UPT, -UR4, 0x100000, URZ ;  /* 0x0010000004068890 */ /* 0x000fc8000fffe1ff */
[----:B------:R-:W-:Y:S02]  /*1770*/  @!UP0 USHF.L.U32 UR7, UR6, 0xb, URZ ;  /* 0x0000000b06078899 */ /* 0x000fe400080006ff */
[----:B------:R-:W-:Y:S02]  /*1780*/  @!UP0 USHF.L.U32 UR6, UR6, 0x1, URZ ;  /* 0x0000000106068899 */ /* 0x000fe400080006ff */
[----:B------:R-:W-:-:S04]  /*1790*/  @!UP0 UIADD3 UR4, UPT, UPT, -UR4, 0x100000, URZ ;  /* 0x0010000004048890 */ /* 0x000fc8000fffe1ff */
[----:B------:R-:W-:Y:S02]  /*17a0*/  @!UP0 USHF.L.U32 UR5, UR4, 0xb, URZ ;  /* 0x0000000b04058899 */ /* 0x000fe400080006ff */
[----:B------:R-:W-:Y:S01]  /*17b0*/  @!UP0 USHF.L.U32 UR4, UR4, 0x1, URZ ;  /* 0x0000000104048899 */ /* 0x000fe200080006ff */
[----:B------:R-:W-:Y:S01]  /*17c0*/  VOTEU.ALL UP0, P3 ;  /* 0x0000000000ff7886 */ /* 0x000fe20001800000 */
[----:B------:R-:W2:Y:S04]  /*17d0*/  FENCE.VIEW.ASYNC.S ;  /* 0x00000000000073c6 */ /* 0x000ea80000000000 */
[----:B--2---:R2:W3:Y:S06]  /*17e0*/  @!UP0 SYNCS.EXCH.64 URZ, [UR8+0x18000], UR6 ;  /* 0x0180000608ff85b2 */ /* 0x0044ec0008000100 */
[----:B------:R2:W3:Y:S02]  /*17f0*/  @!UP1 SYNCS.EXCH.64 URZ, [UR8+0x18020], UR4 ;  /* 0x0180200408ff95b2 */ /* 0x0004e40008000100 */
[----:B---3--:R-:W-:Y:S06]  /*1800*/  BAR.SYNC.DEFER_BLOCKING 0x0 ;  /* 0x0000000000007b1d */ /* 0x008fec0000010000 */
[----:B------:R-:W-:Y:S05]  /*1810*/  @P3 BRA `(.L_x_54) ;  /* 0x00000000002c3947 */ /* 0x000fea0003800000 */
[----:B--2---:R-:W-:Y:S02]  /*1820*/  UMOV UR4, 0x1 ;  /* 0x0000000100047882 */ /* 0x004fe40000000000 */
[----:B------:R-:W-:-:S04]  /*1830*/  UIADD3 UR6, UPT, UPT, -UR4, 0x100000, URZ ;  /* 0x0010000004067890 */ /* 0x000fc8000fffe1ff */
[----:B------:R-:W-:Y:S02]  /*1840*/  USHF.L.U32 UR7, UR6, 0xb, URZ ;  /* 0x0000000b06077899 */ /* 0x000fe400080006ff */
[----:B------:R-:W-:Y:S02]  /*1850*/  USHF.L.U32 UR6, UR6, 0x1, URZ ;  /* 0x0000000106067899 */ /* 0x000fe400080006ff */
[----:B------:R-:W-:-:S04]  /*1860*/  UIADD3 UR4, UPT, UPT, -UR4, 0x100000, URZ ;  /* 0x0010000004047890 */ /* 0x000fc8000fffe1ff */
[----:B------:R-:W-:Y:S02]  /*1870*/  USHF.L.U32 UR5, UR4, 0xb, URZ ;  /* 0x0000000b04057899 */ /* 0x000fe400080006ff */
[----:B------:R-:W-:Y:S01]  /*1880*/  USHF.L.U32 UR4, UR4, 0x1, URZ ;  /* 0x0000000104047899 */ /* 0x000fe200080006ff */
[----:B------:R-:W2:Y:S03]  /*1890*/  FENCE.VIEW.ASYNC.S ;  /* 0x00000000000073c6 */ /* 0x000ea60000000000 */
[----:B--2---:R3:W2:Y:S08]  /*18a0*/  SYNCS.EXCH.64 URZ, [UR8+0x18008], UR6 ;  /* 0x0180080608ff75b2 */ /* 0x0046b00008000100 */
[----:B------:R3:W4:Y:S02]  /*18b0*/  SYNCS.EXCH.64 URZ, [UR8+0x18028], UR4 ;  /* 0x0180280408ff75b2 */ /* 0x0007240008000100 */
[----:B---3--:R-:W-:Y:S01]  /*18c0*/  NOP ;  /* 0x0000000000007918 */ /* 0x008fe20000000000 */
.L_x_54:
[----:B--2---:R-:W-:Y:S05]  /*18d0*/  BSYNC.RECONVERGENT B4 ;  /* 0x0000000000047941 */ /* 0x004fea0003800200 */
.L_x_53:
[----:B----4-:R-:W-:Y:S06]  /*18e0*/  BAR.SYNC.DEFER_BLOCKING 0x0 ;  /* 0x0000000000007b1d */ /* 0x010fec0000010000 */
[----:B------:R-:W-:Y:S04]  /*18f0*/  BSSY.RECONVERGENT B4, `(.L_x_55) ;  /* 0x000000d000047945 */ /* 0x000fe80003800200 */
[----:B------:R-:W-:Y:S05]  /*1900*/  @P3 BRA `(.L_x_56) ;  /* 0x00000000002c3947 */ /* 0x000fea0003800000 */
[----:B------:R-:W-:Y:S02]  /*1910*/  UMOV UR4, 0x1 ;  /* 0x0000000100047882 */ /* 0x000fe40000000000 */
[----:B------:R-:W-:-:S04]  /*1920*/  UIADD3 UR6, UPT, UPT, -UR4, 0x100000, URZ ;  /* 0x0010000004067890 */ /* 0x000fc8000fffe1ff */
[----:B------:R-:W-:Y:S02]  /*1930*/  USHF.L.U32 UR7, UR6, 0xb, URZ ;  /* 0x0000000b06077899 */ /* 0x000fe400080006ff */
[----:B------:R-:W-:Y:S02]  /*1940*/  USHF.L.U32 UR6, UR6, 0x1, URZ ;  /* 0x0000000106067899 */ /* 0x000fe400080006ff */
[----:B------:R-:W-:-:S04]  /*1950*/  UIADD3 UR4, UPT, UPT, -UR4, 0x100000, URZ ;  /* 0x0010000004047890 */ /* 0x000fc8000fffe1ff */
[----:B------:R-:W-:Y:S02]  /*1960*/  USHF.L.U32 UR5, UR4, 0xb, URZ ;  /* 0x0000000b04057899 */ /* 0x000fe400080006ff */
[----:B------:R-:W-:Y:S01]  /*1970*/  USHF.L.U32 UR4, UR4, 0x1, URZ ;  /* 0x0000000104047899 */ /* 0x000fe200080006ff */
[----:B------:R-:W2:Y:S03]  /*1980*/  FENCE.VIEW.ASYNC.S ;  /* 0x00000000000073c6 */ /* 0x000ea60000000000 */
[----:B--2---:R2:W3:Y:S08]  /*1990*/  SYNCS.EXCH.64 URZ, [UR8+0x18010], UR6 ;  /* 0x0180100608ff75b2 */ /* 0x0044f00008000100 */
[----:B------:R2:W4:Y:S01]  /*19a0*/  SYNCS.EXCH.64 URZ, [UR8+0x18030], UR4 ;  /* 0x0180300408ff75b2 */ /* 0x0005220008000100 */
[----:B------:R-:W-:Y:S01]  /*19b0*/  NOP ;  /* 0x0000000000007918 */ /* 0x000fe20000000000 */
.L_x_56:
[----:B--2---:R-:W-:Y:S05]  /*19c0*/  BSYNC.RECONVERGENT B4 ;  /* 0x0000000000047941 */ /* 0x004fea0003800200 */
.L_x_55:
[----:B---34-:R-:W-:Y:S01]  /*19d0*/  BAR.SYNC.DEFER_BLOCKING 0x0 ;  /* 0x0000000000007b1d */ /* 0x018fe20000010000 */
[----:B------:R-:W-:Y:S01]  /*19e0*/  UIADD3 UR6, UPT, UPT, UR8, 0x18020, URZ ;  /* 0x0001802008067890 */ /* 0x000fe2000fffe0ff */
[----:B------:R-:W-:Y:S01]  /*19f0*/  ISETP.GE.AND P0, PT, R7, 0x1, PT ;  /* 0x000000010700780c */ /* 0x000fe20003f06270 */
[----:B------:R-:W-:-:S03]  /*1a00*/  USHF.L.U32 UR7, UR13, 0x6, URZ ;  /* 0x000000060d077899 */ /* 0x000fc600080006ff */
        /* <DEDUP_REMOVED lines=13> */
.L_x_58:
[----:B--2---:R-:W-:Y:S05]  /*1ae0*/  BSYNC.RECONVERGENT B4 ;  /* 0x0000000000047941 */ /* 0x004fea0003800200 */
.L_x_57:
[----:B------:R-:W-:Y:S05]  /*1af0*/  @!P0 BRA `(.L_x_59) ;  /* 0x0000000800908947 */ /* 0x000fea0003800000 */
[----:B---34-:R-:W-:Y:S01]  /*1b00*/  BAR.SYNC.DEFER_BLOCKING 0x0 ;  /* 0x0000000000007b1d */ /* 0x018fe20000010000 */
[----:B------:R-:W-:Y:S01]  /*1b10*/  ELECT P1, URZ, PT ;  /* 0x0000000000ff782f */ /* 0x000fe20003820000 */
[----:B------:R-:W-:Y:S01]  /*1b20*/  @!P3 IMAD.MOV.U32 R2, RZ, RZ, 0x6000 ;  /* 0x00006000ff02b424 */ /* 0x000fe200078e00ff */
[----:B------:R-:W-:Y:S02]  /*1b30*/  UIADD3 UR16, UPT, UPT, UR8, 0x10000, URZ ;  /* 0x0001000008107890 */ /* 0x000fe4000fffe0ff */
[----:B------:R-:W-:Y:S01]  /*1b40*/  ISETP.LT.U32.AND P1, PT, R36, 0x20, P1 ;  /* 0x000000202400780c */ /* 0x000fe20000f21070 */
[----:B------:R-:W-:Y:S01]  /*1b50*/  UMOV UR19, UR7 ;  /* 0x0000000700137c82 */ /* 0x000fe20008000000 */
[----:B------:R-:W-:Y:S01]  /*1b60*/  ELECT P0, URZ, PT ;  /* 0x0000000000ff782f */ /* 0x000fe20003800000 */
[----:B------:R-:W-:-:S03]  /*1b70*/  ULOP3.LUT UR4, UR9, 0x1, URZ, 0xc0, !UPT ;  /* 0x0000000109047892 */ /* 0x000fc6000f8ec0ff */
[----:B------:R-:W-:Y:S01]  /*1b80*/  ISETP.LT.U32.AND P0, PT, R36, 0x40, P0 ;  /* 0x000000402400780c */ /* 0x000fe20000701070 */
[----:B------:R-:W-:Y:S02]  /*1b90*/  ULEA UR28, UR4, UR8, 0xd ;  /* 0x00000008041c7291 */ /* 0x000fe4000f8e68ff */
[----:B------:R-:W-:-:S04]  /*1ba0*/  ULEA UR30, UR4, UR12, 0x6 ;  /* 0x0000000c041e7291 */ /* 0x000fc8000f8e30ff */
[----:B------:R-:W-:Y:S01]  /*1bb0*/  VOTEU.ANY UP0, P1 ;  /* 0x0000000000ff7886 */ /* 0x000fe20000800100 */
[----:B------:R-:W-:-:S04]  /*1bc0*/  VOTEU.ANY UP2, P1 ;  /* 0x0000000000ff7886 */ /* 0x000fc80000840100 */
[----:B------:R-:W-:Y:S02]  /*1bd0*/  @UP0 UIADD3 UR17, UPT, UPT, UR8, 0x18000, URZ ;  /* 0x0001800008110890 */ /* 0x000fe4000fffe0ff */
[----:B------:R2:W-:Y:S01]  /*1be0*/  @!P3 SYNCS.ARRIVE.TRANS64 RZ, [UR8+0x18000], R2 ;  /* 0x01800002ffffb9a7 */ /* 0x0005e20008000008 */
[----:B------:R-:W-:Y:S01]  /*1bf0*/  @UP0 UMOV UR18, URZ ;  /* 0x000000ff00120c82 */ /* 0x000fe20008000000 */
[----:B------:R-:W-:Y:S01]  /*1c00*/  BAR.SYNC.DEFER_BLOCKING 0x0 ;  /* 0x0000000000007b1d */ /* 0x000fe20000010000 */
[----:B------:R-:W-:-:S05]  /*1c10*/  UISETP.NE.U32.AND UP0, UPT, UR9, URZ, UPT ;  /* 0x000000ff0900728c */ /* 0x000fca000bf05070 */
[----:B------:R-:W-:Y:S01]  /*1c20*/  VOTEU.ANY UP1, P0 ;  /* 0x0000000000ff7886 */ /* 0x000fe20000020100 */
[----:B------:R-:W-:-:S04]  /*1c30*/  VOTEU.ANY UP3, P0 ;  /* 0x0000000000ff7886 */ /* 0x000fc80000060100 */
[----:B------:R-:W-:Y:S01]  /*1c40*/  @UP1 UIADD3 UR29, UPT, UPT, UR8, 0x18000, URZ ;  /* 0x00018000081d1890 */ /* 0x000fe2000fffe0ff */
[----:B------:R-:W-:Y:S01]  /*1c50*/  @UP1 UMOV UR31, URZ ;  /* 0x000000ff001f1c82 */ /* 0x000fe20008000000 */
[----:B------:R2:W-:Y:S01]  /*1c60*/  @UP2 UTMALDG.2D [UR16], [UR20] ;  /* 0x00000010140025b4 */ /* 0x0005e20008008000 */
[----:B------:R3:W-:Y:S06]  /*1c70*/  MEMBAR.ALL.CTA ;  /* 0x0000000000007992 */ /* 0x0007ec0000008000 */
[----:B---3--:R-:W3:Y:S02]  /*1c80*/  FENCE.VIEW.ASYNC.S ;  /* 0x00000000000073c6 */ /* 0x008ee40000000000 */
[----:B---3--:R-:W-:Y:S06]  /*1c90*/  BAR.SYNC.DEFER_BLOCKING 0x0 ;  /* 0x0000000000007b1d */ /* 0x008fec0000010000 */
[----:B------:R2:W-:Y:S02]  /*1ca0*/  @UP3 UTMALDG.2D [UR28], [UR22] ;  /* 0x0000001c160035b4 */ /* 0x0005e40008008000 */
[----:B------:R-:W-:Y:S06]  /*1cb0*/  BAR.SYNC.DEFER_BLOCKING 0x0 ;  /* 0x0000000000007b1d */ /* 0x000fec0000010000 */
[----:B------:R-:W3:Y:S02]  /*1cc0*/  SYNCS.PHASECHK.TRANS64.TRYWAIT P0, [UR8+0x18000], RZ ;  /* 0x018000ffff0075a7 */ /* 0x000ee40008001108 */
[----:B--23--:R-:W-:Y:S05]  /*1cd0*/  @!P0 BRA `(.L_x_60) ;  /* 0x0000001000008947 */ /* 0x00cfea0003800000 */
.L_x_78:
[----:B------:R-:W-:Y:S05]  /*1ce0*/  BRA.U UP0, `(.L_x_61) ;  /* 0x0000000100787547 */ /* 0x000fea000b800000 */
[----:B------:R-:W-:Y:S02]  /*1cf0*/  USHF.R.U32.HI UR14, URZ, 0x4, UR16 ;  /* 0x00000004ff0e7899 */ /* 0x000fe40008011610 */
[----:B------:R-:W-:Y:S02]  /*1d00*/  USHF.R.U32.HI UR13, URZ, 0x4, UR8 ;  /* 0x00000004ff0d7899 */ /* 0x000fe40008011608 */
[----:B------:R-:W-:Y:S02]  /*1d10*/  USGXT.U32 UR14, UR14, 0xe ;  /* 0x0000000e0e0e789a */ /* 0x000fe40008000000 */
[----:B------:R-:W-:Y:S02]  /*1d20*/  USGXT.U32 UR13, UR13, 0xe ;  /* 0x0000000e0d0d789a */ /* 0x000fe40008000000 */
[----:B------:R-:W-:Y:S02]  /*1d30*/  UIADD3 UR30, UP0, UPT, UR14, 0x2, URZ ;  /* 0x000000020e1e7890 */ /* 0x000fe4000ff1e0ff */
[----:B------:R-:W-:Y:S01]  /*1d40*/  UIADD3 UR32, UP1, UPT, UR13, 0x2000080, URZ ;  /* 0x020000800d207890 */ /* 0x000fe2000ff3e0ff */
[----:B------:R-:W-:Y:S01]  /*1d50*/  UMOV UR4, URZ ;  /* 0x000000ff00047c82 */ /* 0x000fe20008000000 */
[----:B------:R-:W-:Y:S01]  /*1d60*/  UMOV UR5, URZ ;  /* 0x000000ff00057c82 */ /* 0x000fe20008000000 */
[----:B------:R-:W-:-:S02]  /*1d70*/  UIADD3.X UR31, UPT, UPT, UR4, 0x40004040, URZ, UP0, !UPT ;  /* 0x40004040041f7890 */ /* 0x000fc400087fe4ff */
[----:B------:R-:W-:Y:S02]  /*1d80*/  UIADD3.X UR33, UPT, UPT, UR5, 0x40004040, URZ, UP1, !UPT ;  /* 0x4000404005217890 */ /* 0x000fe40008ffe4ff */
[----:B------:R-:W-:Y:S02]  /*1d90*/  ULOP3.LUT UR4, UR13, 0x2000000, URZ, 0xfc, !UPT ;  /* 0x020000000d047892 */ /* 0x000fe4000f8efcff */
[----:B------:R-:W-:Y:S02]  /*1da0*/  UIADD3.64 UR16, UPT, UPT, UR30, 0x2, URZ ;  /* 0x000000021e107897 */ /* 0x000fe4000fffe0ff */
[----:B------:R-:W-:Y:S02]  /*1db0*/  UIADD3.64 UR18, UPT, UPT, UR32, 0x80, URZ ;  /* 0x0000008020127897 */ /* 0x000fe4000fffe0ff */
[----:B------:R-:W-:Y:S02]  /*1dc0*/  UIADD3.64 UR26, UPT, UPT, UR30, 0x4, URZ ;  /* 0x000000041e1a7897 */ /* 0x000fe4000fffe0ff */
[----:B------:R-:W-:Y:S01]  /*1dd0*/  UIADD3.64 UR28, UPT, UPT, UR32, 0x100, URZ ;  /* 0x00000100201c7897 */ /* 0x000fe2000fffe0ff */
[----:B------:R-:W-:Y:S01]  /*1de0*/  UMOV UR34, 0x0 ;  /* 0x0000000000227882 */ /* 0x000fe20000000000 */
[----:B------:R-:W-:Y:S01]  /*1df0*/  UMOV UR35, 0x4210490 ;  /* 0x0421049000237882 */ /* 0x000fe20000000000 */
[----:B------:R-:W-:Y:S01]  /*1e00*/  UMOV UR15, 0x40004040 ;  /* 0x40004040000f7882 */ /* 0x000fe20000000000 */
[----:B------:R-:W-:Y:S01]  /*1e10*/  UMOV UR5, 0x40004040 ;  /* 0x4000404000057882 */ /* 0x000fe20000000000 */
[----:B------:R-:W-:Y:S01]  /*1e20*/  UMOV UR36, 0x0 ;  /* 0x0000000000247882 */ /* 0x000fe20000000000 */
[----:B------:R-:W-:Y:S01]  /*1e30*/  UMOV UR37, 0x4210490 ;  /* 0x0421049000257882 */ /* 0x000fe20000000000 */
[----:B------:R-:W-:Y:S01]  /*1e40*/  UMOV UR38, 0x0 ;  /* 0x0000000000267882 */ /* 0x000fe20000000000 */
[----:B------:R-:W-:Y:S01]  /*1e50*/  UMOV UR39, 0x4210490 ;  /* 0x0421049000277882 */ /* 0x000fe20000000000 */
[----:B------:R2:W-:Y:S01]  /*1e60*/  UTCHMMA gdesc[UR14], gdesc[UR4], tmem[UR24], tmem[UR34], idesc[UR35], !UPT ;  /* 0x00ff22040e0075ea */ /* 0x0005e2000f800018 */
[----:B------:R-:W-:Y:S01]  /*1e70*/  UMOV UR40, 0x0 ;  /* 0x0000000000287882 */ /* 0x000fe20000000000 */
[----:B------:R-:W-:Y:S01]  /*1e80*/  UMOV UR41, 0x4210490 ;  /* 0x0421049000297882 */ /* 0x000fe20000000000 */
[----:B------:R2:W-:Y:S01]  /*1e90*/  UTCHMMA gdesc[UR30], gdesc[UR32], tmem[UR24], tmem[UR36], idesc[UR37], UPT ;  /* 0x00ff24201e0075ea */ /* 0x0005e2000b800018 */
[----:B------:R2:W-:Y:S01]  /*1ea0*/  UTCHMMA gdesc[UR16], gdesc[UR18], tmem[UR24], tmem[UR38], idesc[UR39], UPT ;  /* 0x00ff2612100075ea */ /* 0x0005e2000b800018 */
[----:B------:R2:W-:Y:S01]  /*1eb0*/  UTCHMMA gdesc[UR26], gdesc[UR28], tmem[UR24], tmem[UR40], idesc[UR41], UPT ;  /* 0x00ff281c1a0075ea */ /* 0x0005e2000b800018 */
[----:B------:R-:W-:Y:S01]  /*1ec0*/  NOP ;  /* 0x0000000000007918 */ /* 0x000fe20000000000 */
.L_x_61:
[----:B------:R-:W-:Y:S01]  /*1ed0*/  ELECT P0, URZ, PT ;  /* 0x0000000000ff782f */ /* 0x000fe20003800000 */
[----:B--2---:R-:W-:Y:S01]  /*1ee0*/  UMOV UR4, UR6 ;  /* 0x0000000600047c82 */ /* 0x004fe20008000000 */
[----:B------:R-:W-:Y:S02]  /*1ef0*/  UMOV UR5, URZ ;  /* 0x000000ff00057c82 */ /* 0x000fe40008000000 */
[----:B------:R-:W-:-:S13]  /*1f00*/  ISETP.LT.U32.AND P0, PT, R36, 0x20, P0 ;  /* 0x000000202400780c */ /* 0x000fda0000701070 */
[----:B------:R-:W-:Y:S01]  /*1f10*/  VOTEU.ANY UP0, P0 ;  /* 0x0000000000ff7886 */ /* 0x000fe20000000100 */
[----:B------:R-:W-:Y:S01]  /*1f20*/  VOTEU.ANY UP1, P0 ;  /* 0x0000000000ff7886 */ /* 0x000fe20000020100 */
[----:B------:R-:W-:-:S03]  /*1f30*/  ISETP.GE.U32.AND P0, PT, R7, 0x41, PT ;  /* 0x000000410700780c */ /* 0x000fc60003f06070 */
[----:B------:R-:W-:Y:S02]  /*1f40*/  @UP0 UMOV UR4, UR4 ;  /* 0x0000000400040c82 */ /* 0x000fe40008000000 */
[----:B------:R2:W-:Y:S01]  /*1f50*/  @UP1 UTCBAR [UR4], URZ ;  /* 0x000000ff040013e9 */ /* 0x0005e200080000ff */
[----:B------:R-:W-:Y:S06]  /*1f60*/  BAR.SYNC.DEFER_BLOCKING 0x0 ;  /* 0x0000000000007b1d */ /* 0x000fec0000010000 */
[----:B------:R-:W3:Y:S02]  /*1f70*/  SYNCS.PHASECHK.TRANS64.TRYWAIT P1, [UR8+0x18020], RZ ;  /* 0x018020ffff0075a7 */ /* 0x000ee40008021108 */
[----:B--23--:R-:W-:Y:S05]  /*1f80*/  @!P1 BRA `(.L_x_62) ;  /* 0x0000000c00609947 */ /* 0x00cfea0003800000 */
.L_x_79:
[----:B------:R-:W-:Y:S01]  /*1f90*/  IMAD.MOV.U32 R2, RZ, RZ, RZ ;  /* 0x000000ffff027224 */ /* 0x000fe200078e00ff */
[----:B------:R-:W-:Y:S06]  /*1fa0*/  @!P0 BRA `(.L_x_59) ;  /* 0x0000000400648947 */ /* 0x000fec0003800000 */
[----:B------:R-:W2:Y:S01]  /*1fb0*/  LDCU UR25, c[0x0][0x3a0] ;  /* 0x00007400ff1977ac */ /* 0x000ea20008000800 */
[----:B------:R-:W-:Y:S01]  /*1fc0*/  UMOV UR13, 0x1 ;  /* 0x00000001000d7882 */ /* 0x000fe20000000000 */
[----:B------:R-:W-:-:S05]  /*1fd0*/  UMOV UR6, 0x40 ;  /* 0x0000004000067882 */ /* 0x000fca0000000000 */
.L_x_66:
[----:B------:R-:W-:Y:S01]  /*1fe0*/  BAR.SYNC.DEFER_BLOCKING 0x0 ;  /* 0x0000000000007b1d */ /* 0x000fe20000010000 */
[----:B------:R-:W-:Y:S01]  /*1ff0*/  ULEA UR17, UR13, UR8, 0x3 ;  /* 0x000000080d117291 */ /* 0x000fe2000f8e18ff */
[----:B-----5:R-:W-:Y:S01]  /*2000*/  @!P3 IMAD.MOV.U32 R3, RZ, RZ, 0x6000 ;  /* 0x00006000ff03b424 */ /* 0x020fe200078e00ff */
[----:B------:R-:W-:Y:S01]  /*2010*/  ELECT P1, URZ, PT ;  /* 0x0000000000ff782f */ /* 0x000fe20003820000 */
[----:B------:R-:W-:-:S03]  /*2020*/  ULEA UR4, UR13, UR8, 0xd ;  /* 0x000000080d047291 */ /* 0x000fc6000f8e68ff */
[----:B------:R-:W-:Y:S02]  /*2030*/  ISETP.LT.U32.AND P1, PT, R36, 0x20, P1 ;  /* 0x000000202400780c */ /* 0x000fe40000f21070 */
[----:B------:R-:W-:Y:S01]  /*2040*/  ELECT P0, URZ, PT ;  /* 0x0000000000ff782f */ /* 0x000fe20003800000 */
[----:B------:R-:W-:-:S03]  /*2050*/  UIADD3 UR4, UPT, UPT, UR4, 0x10000, URZ ;  /* 0x0001000004047890 */ /* 0x000fc6000fffe0ff */
[----:B------:R-:W-:Y:S01]  /*2060*/  ISETP.LT.U32.AND P0, PT, R36, 0x40, P0 ;  /* 0x000000402400780c */ /* 0x000fe20000701070 */
[----:B------:R-:W-:Y:S02]  /*2070*/  ULEA UR14, UR13, UR8, 0xe ;  /* 0x000000080d0e7291 */ /* 0x000fe4000f8e70ff */
[----:B------:R-:W-:Y:S01]  /*2080*/  ULOP3.LUT UR15, UR9, 0x1, URZ, 0xc0, !UPT ;  /* 0x00000001090f7892 */ /* 0x000fe2000f8ec0ff */
[----:B------:R-:W-:-:S03]  /*2090*/  UMOV UR31, UR6 ;  /* 0x00000006001f7c82 */ /* 0x000fc60008000000 */
[----:B------:R-:W-:Y:S01]  /*20a0*/  ULEA UR28, UR15, UR14, 0xd ;  /* 0x0000000e0f1c7291 */ /* 0x000fe2000f8e68ff */
[----:B------:R-:W-:Y:S01]  /*20b0*/  VOTEU.ANY UP0, P1 ;  /* 0x0000000000ff7886 */ /* 0x000fe20000800100 */
[----:B------:R-:W-:Y:S01]  /*20c0*/  ULEA UR30, UR15, UR12, 0x6 ;  /* 0x0000000c0f1e7291 */ /* 0x000fe2000f8e30ff */
[----:B------:R3:W-:Y:S03]  /*20d0*/  @!P3 SYNCS.ARRIVE.TRANS64 RZ, [UR17+0x18000], R3 ;  /* 0x01800003ffffb9a7 */ /* 0x0007e60008000011 */
[----:B------:R-:W-:Y:S01]  /*20e0*/  VOTEU.ANY UP1, P0 ;  /* 0x0000000000ff7886 */ /* 0x000fe20000020100 */
[----:B------:R-:W-:Y:S01]  /*20f0*/  @UP0 UIADD3 UR5, UPT, UPT, UR17, 0x18000, URZ ;  /* 0x0001800011050890 */ /* 0x000fe2000fffe0ff */
[----:B------:R-:W-:Y:S01]  /*2100*/  VOTEU.ANY UP0, P1 ;  /* 0x0000000000ff7886 */ /* 0x000fe20000800100 */
[----:B------:R-:W-:Y:S02]  /*2110*/  BAR.SYNC.DEFER_BLOCKING 0x0 ;  /* 0x0000000000007b1d */ /* 0x000fe40000010000 */
[----:B------:R-:W-:Y:S01]  /*2120*/  @UP1 UIADD3 UR29, UPT, UPT, UR17, 0x18000, URZ ;  /* 0x00018000111d1890 */ /* 0x000fe2000fffe0ff */
[----:B---3--:R-:W-:-:S03]  /*2130*/  IMAD.U32 R3, R2, -0x80000000, RZ ;  /* 0x8000000002037824 */ /* 0x008fc600078e00ff */
[----:B------:R-:W-:Y:S01]  /*2140*/  VOTEU.ANY UP1, P0 ;  /* 0x0000000000ff7886 */ /* 0x000fe20000020100 */
[----:B------:R3:W-:Y:S01]  /*2150*/  @UP0 UTMALDG.2D [UR4], [UR20] ;  /* 0x00000004140005b4 */ /* 0x0007e20008008000 */
[----:B------:R-:W-:Y:S01]  /*2160*/  UISETP.NE.U32.AND UP0, UPT, UR9, URZ, UPT ;  /* 0x000000ff0900728c */ /* 0x000fe2000bf05070 */
[----:B------:R4:W-:Y:S06]  /*2170*/  MEMBAR.ALL.CTA ;  /* 0x0000000000007992 */ /* 0x0009ec0000008000 */
[----:B----4-:R-:W4:Y:S02]  /*2180*/  FENCE.VIEW.ASYNC.S ;  /* 0x00000000000073c6 */ /* 0x010f240000000000 */
[----:B----4-:R-:W-:Y:S06]  /*2190*/  BAR.SYNC.DEFER_BLOCKING 0x0 ;  /* 0x0000000000007b1d */ /* 0x010fec0000010000 */
[----:B------:R3:W-:Y:S02]  /*21a0*/  @UP1 UTMALDG.2D [UR28], [UR22] ;  /* 0x0000001c160015b4 */ /* 0x0007e40008008000 */
[----:B------:R-:W-:Y:S06]  /*21b0*/  BAR.SYNC.DEFER_BLOCKING 0x0 ;  /* 0x0000000000007b1d */ /* 0x000fec0000010000 */
[----:B------:R-:W4:Y:S02]  /*21c0*/  SYNCS.PHASECHK.TRANS64.TRYWAIT P0, [UR17+0x18000], R3 ;  /* 0x01800003ff0075a7 */ /* 0x000f240008001111 */
[----:B---34-:R-:W-:Y:S05]  /*21d0*/  @!P0 BRA `(.L_x_63) ;  /* 0x0000000800d88947 */ /* 0x018fea0003800000 */
.L_x_80:
        /* <DEDUP_REMOVED lines=11> */
[----:B------:R-:W-:Y:S02]  /*2290*/  UIADD3 UR28, UP0, UPT, UR18, 0x2, URZ ;  /* 0x00000002121c7890 */ /* 0x000fe4000ff1e0ff */
[----:B------:R-:W-:Y:S02]  /*22a0*/  UIADD3 UR30, UP1, UPT, UR26, 0x80, URZ ;  /* 0x000000801a1e7890 */ /* 0x000fe4000ff3e0ff */
[----:B------:R-:W-:Y:S02]  /*22b0*/  UIADD3 UR32, UP2, UPT, UR18, 0x4, URZ ;  /* 0x0000000412207890 */ /* 0x000fe4000ff5e0ff */
[----:B------:R-:W-:Y:S02]  /*22c0*/  UIADD3 UR34, UP3, UPT, UR26, 0x100, URZ ;  /* 0x000001001a227890 */ /* 0x000fe4000ff7e0ff */
[----:B------:R-:W-:-:S02]  /*22d0*/  ULOP3.LUT UR4, UR15, 0x2000000, URZ, 0xfc, !UPT ;  /* 0x020000000f047892 */ /* 0x000fc4000f8efcff */
[----:B------:R-:W-:Y:S02]  /*22e0*/  UIADD3.X UR29, UPT, UPT, UR19, URZ, URZ, UP0, !UPT ;  /* 0x000000ff131d7290 */ /* 0x000fe400087fe4ff */
[----:B------:R-:W-:Y:S02]  /*22f0*/  UIADD3.X UR31, UPT, UPT, UR27, URZ, URZ, UP1, !UPT ;  /* 0x000000ff1b1f7290 */ /* 0x000fe40008ffe4ff */
[----:B------:R-:W-:Y:S02]  /*2300*/  UIADD3.X UR33, UPT, UPT, UR19, URZ, URZ, UP2, !UPT ;  /* 0x000000ff13217290 */ /* 0x000fe400097fe4ff */
[----:B------:R-:W-:Y:S01]  /*2310*/  UIADD3.X UR35, UPT, UPT, UR27, URZ, URZ, UP3, !UPT ;  /* 0x000000ff1b237290 */ /* 0x000fe20009ffe4ff */
        /* <DEDUP_REMOVED lines=8> */
[----:B------:R3:W-:Y:S01]  /*23a0*/  UTCHMMA gdesc[UR14], gdesc[UR4], tmem[UR24], tmem[UR36], idesc[UR37], UPT ;  /* 0x00ff24040e0075ea */ /* 0x0007e2000b800018 */
[----:B------:R-:W-:Y:S01]  /*23b0*/  UMOV UR42, 0x0 ;  /* 0x00000000002a7882 */ /* 0x000fe20000000000 */
[----:B------:R-:W-:Y:S01]  /*23c0*/  UMOV UR43, 0x4210490 ;  /* 0x04210490002b7882 */ /* 0x000fe20000000000 */
[----:B------:R3:W-:Y:S01]  /*23d0*/  UTCHMMA gdesc[UR18], gdesc[UR26], tmem[UR24], tmem[UR38], idesc[UR39], UPT ;  /* 0x00ff261a120075ea */ /* 0x0007e2000b800018 */
[----:B------:R3:W-:Y:S01]  /*23e0*/  UTCHMMA gdesc[UR28], gdesc[UR30], tmem[UR24], tmem[UR40], idesc[UR41], UPT ;  /* 0x00ff281e1c0075ea */ /* 0x0007e2000b800018 */
[----:B------:R3:W-:Y:S01]  /*23f0*/  UTCHMMA gdesc[UR32], gdesc[UR34], tmem[UR24], tmem[UR42], idesc[UR43], UPT ;  /* 0x00ff2a22200075ea */ /* 0x0007e2000b800018 */
[----:B------:R-:W-:Y:S01]  /*2400*/  NOP ;  /* 0x0000000000007918 */ /* 0x000fe20000000000 */
.L_x_64:
[----:B------:R-:W-:Y:S01]  /*2410*/  ELECT P0, URZ, PT ;  /* 0x0000000000ff782f */ /* 0x000fe20003800000 */
[----:B---3--:R-:W-:-:S03]  /*2420*/  UIADD3 UR4, UPT, UPT, UR17, 0x18020, URZ ;  /* 0x0001802011047890 */ /* 0x008fc6000fffe0ff */
[----:B------:R-:W-:Y:S01]  /*2430*/  ISETP.LT.U32.AND P0, PT, R36, 0x20, P0 ;  /* 0x000000202400780c */ /* 0x000fe20000701070 */
[----:B------:R-:W-:-:S12]  /*2440*/  UMOV UR5, URZ ;  /* 0x000000ff00057c82 */ /* 0x000fd80008000000 */
[----:B------:R-:W-:Y:S01]  /*2450*/  VOTEU.ANY UP0, P0 ;  /* 0x0000000000ff7886 */ /* 0x000fe20000000100 */
[----:B------:R-:W-:-:S04]  /*2460*/  VOTEU.ANY UP1, P0 ;  /* 0x0000000000ff7886 */ /* 0x000fc80000020100 */
[----:B------:R-:W-:Y:S02]  /*2470*/  @UP0 UMOV UR4, UR4 ;  /* 0x0000000400040c82 */ /* 0x000fe40008000000 */
[----:B------:R3:W-:Y:S01]  /*2480*/  @UP1 UTCBAR [UR4], URZ ;  /* 0x000000ff040013e9 */ /* 0x0007e200080000ff */
[----:B------:R-:W-:Y:S06]  /*2490*/  BAR.SYNC.DEFER_BLOCKING 0x0 ;  /* 0x0000000000007b1d */ /* 0x000fec0000010000 */
[----:B------:R-:W4:Y:S02]  /*24a0*/  SYNCS.PHASECHK.TRANS64.TRYWAIT P0, [UR17+0x18020], R3 ;  /* 0x01802003ff0075a7 */ /* 0x000f240008001111 */
[----:B---34-:R-:W-:Y:S05]  /*24b0*/  @!P0 BRA `(.L_x_65) ;  /* 0x00000008002c8947 */ /* 0x018fea0003800000 */
.L_x_81:
[----:B------:R-:W-:Y:S02]  /*24c0*/  UIADD3 UR13, UPT, UPT, UR13, 0x1, URZ ;  /* 0x000000010d0d7890 */ /* 0x000fe4000fffe0ff */
[----:B------:R-:W-:Y:S02]  /*24d0*/  UIADD3 UR6, UPT, UPT, UR6, 0x40, URZ ;  /* 0x0000004006067890 */ /* 0x000fe4000fffe0ff */
[----:B------:R-:W-:-:S04]  /*24e0*/  UISETP.NE.U32.AND UP0, UPT, UR13, 0x4, UPT ;  /* 0x000000040d00788c */ /* 0x000fc8000bf05070 */
[----:B------:R-:W-:Y:S02]  /*24f0*/  USEL UR13, UR13, URZ, UP0 ;  /* 0x000000ff0d0d7287 */ /* 0x000fe40008000000 */
[----:B------:R-:W-:Y:S02]  /*2500*/  USEL UR4, URZ, 0x1, UP0 ;  /* 0x00000001ff047887 */ /* 0x000fe40008000000 */
[----:B--2---:R-:W-:-:S04]  /*2510*/  UISETP.GE.AND UP0, UPT, UR6, UR25, UPT ;  /* 0x000000190600728c */ /* 0x004fc8000bf06270 */
[----:B------:R-:W-:-:S05]  /*2520*/  LOP3.LUT R2, R2, UR4, RZ, 0x3c, !PT ;  /* 0x0000000402027c12 */ /* 0x000fca000f8e3cff */
[----:B------:R-:W-:Y:S05]  /*2530*/  BRA.U !UP0, `(.L_x_66) ;  /* 0xfffffff908a87547 */ /* 0x000fea000b83ffff */
.L_x_59:
[----:B---34-:R-:W-:Y:S01]  /*2540*/  BAR.SYNC.DEFER_BLOCKING 0x0 ;  /* 0x0000000000007b1d */ /* 0x018fe20000010000 */
[----:B------:R-:W-:-:S05]  /*2550*/  IMAD.SHL.U32 R2, R0, 0x40, RZ ;  /* 0x0000004000027824 */ /* 0x000fca00078e00ff */
[----:B------:R-:W-:Y:S04]  /*2560*/  BSSY.RECONVERGENT B4, `(.L_x_67) ;  /* 0x0000004000047945 */ /* 0x000fe80003800200 */
[----:B------:R-:W-:Y:S05]  /*2570*/  @P3 BRA `(.L_x_68) ;  /* 0x0000000000083947 */ /* 0x000fea0003800000 */
[----:B------:R-:W2:Y:S02]  /*2580*/  SYNCS.CCTL.IV [UR8+0x18000] ;  /* 0x01800000ff0079b1 */ /* 0x000ea40008000008 */
[----:B--2---:R-:W2:Y:S02]  /*2590*/  SYNCS.CCTL.IV [UR8+0x18020] ;  /* 0x01802000ff0079b1 */ /* 0x004ea40008000008 */
.L_x_68:
[----:B------:R-:W-:Y:S05]  /*25a0*/  BSYNC.RECONVERGENT B4 ;  /* 0x0000000000047941 */ /* 0x000fea0003800200 */
.L_x_67:
[----:B--2---:R-:W-:Y:S06]  /*25b0*/  BAR.SYNC.DEFER_BLOCKING 0x0 ;  /* 0x0000000000007b1d */ /* 0x004fec0000010000 */
[----:B------:R-:W-:Y:S04]  /*25c0*/  BSSY.RECONVERGENT B4, `(.L_x_69) ;  /* 0x0000004000047945 */ /* 0x000fe80003800200 */
[----:B------:R-:W-:Y:S05]  /*25d0*/  @P3 BRA `(.L_x_70) ;  /* 0x0000000000083947 */ /* 0x000fea0003800000 */
[----:B------:R-:W2:Y:S02]  /*25e0*/  SYNCS.CCTL.IV [UR8+0x18008] ;  /* 0x01800800ff0079b1 */ /* 0x000ea40008000008 */
[----:B--2---:R-:W2:Y:S02]  /*25f0*/  SYNCS.CCTL.IV [UR8+0x18028] ;  /* 0x01802800ff0079b1 */ /* 0x004ea40008000008 */
.L_x_70:
[----:B------:R-:W-:Y:S05]  /*2600*/  BSYNC.RECONVERGENT B4 ;  /* 0x0000000000047941 */ /* 0x000fea0003800200 */
.L_x_69:
[----:B--2---:R-:W-:Y:S06]  /*2610*/  BAR.SYNC.DEFER_BLOCKING 0x0 ;  /* 0x0000000000007b1d */ /* 0x004fec0000010000 */
[----:B------:R-:W-:Y:S04]  /*2620*/  BSSY.RECONVERGENT B4, `(.L_x_71) ;  /* 0x0000004000047945 */ /* 0x000fe80003800200 */
[----:B------:R-:W-:Y:S05]  /*2630*/  @P3 BRA `(.L_x_72) ;  /* 0x0000000000083947 */ /* 0x000fea0003800000 */
[----:B------:R-:W2:Y:S02]  /*2640*/  SYNCS.CCTL.IV [UR8+0x18010] ;  /* 0x01801000ff0079b1 */ /* 0x000ea40008000008 */
[----:B--2---:R-:W2:Y:S02]  /*2650*/  SYNCS.CCTL.IV [UR8+0x18030] ;  /* 0x01803000ff0079b1 */ /* 0x004ea40008000008 */
.L_x_72:
[----:B------:R-:W-:Y:S05]  /*2660*/  BSYNC.RECONVERGENT B4 ;  /* 0x0000000000047941 */ /* 0x000fea0003800200 */
.L_x_71:
[----:B--2---:R-:W-:Y:S06]  /*2670*/  BAR.SYNC.DEFER_BLOCKING 0x0 ;  /* 0x0000000000007b1d */ /* 0x004fec0000010000 */
[----:B------:R-:W-:Y:S04]  /*2680*/  BSSY.RECONVERGENT B4, `(.L_x_73) ;  /* 0x0000004000047945 */ /* 0x000fe80003800200 */
[----:B------:R-:W-:Y:S05]  /*2690*/  @P3 BRA `(.L_x_74) ;  /* 0x0000000000083947 */ /* 0x000fea0003800000 */
[----:B------:R-:W2:Y:S02]  /*26a0*/  SYNCS.CCTL.IV [UR8+0x18018] ;  /* 0x01801800ff0079b1 */ /* 0x000ea40008000008 */
[----:B--2---:R-:W2:Y:S02]  /*26b0*/  SYNCS.CCTL.IV [UR8+0x18038] ;  /* 0x01803800ff0079b1 */ /* 0x004ea40008000008 */
.L_x_74:
[----:B------:R-:W-:Y:S05]  /*26c0*/  BSYNC.RECONVERGENT B4 ;  /* 0x0000000000047941 */ /* 0x000fea0003800200 */
.L_x_73:
[----:B------:R-:W-:Y:S01]  /*26d0*/  USHF.L.U32 UR4, UR9, 0x15, URZ ;  /* 0x0000001509047899 */ /* 0x000fe200080006ff */
[----:B-----5:R-:W-:Y:S01]  /*26e0*/  IMAD.SHL.U32 R3, R0, 0x10, RZ ;  /* 0x0000001000037824 */ /* 0x020fe200078e00ff */
[----:B------:R-:W-:Y:S01]  /*26f0*/  USHF.L.U32 UR5, UR9, 0x4, URZ ;  /* 0x0000000409057899 */ /* 0x000fe200080006ff */
[----:B------:R-:W-:Y:S01]  /*2700*/  LOP3.LUT R2, R2, 0x3800, RZ, 0xc0, !PT ;  /* 0x0000380002027812 */ /* 0x000fe200078ec0ff */
[----:B------:R-:W-:Y:S02]  /*2710*/  ULOP3.LUT UR4, UR4, 0x600000, URZ, 0xc0, !UPT ;  /* 0x0060000004047892 */ /* 0x000fe4000f8ec0ff */
[----:B------:R-:W-:Y:S01]  /*2720*/  ULOP3.LUT UR5, UR5, 0x40, URZ, 0xc0, !UPT ;  /* 0x0000004005057892 */ /* 0x000fe2000f8ec0ff */
[----:B------:R-:W-:Y:S01]  /*2730*/  LOP3.LUT R3, R2, 0x70, R3, 0xf8, !PT ;  /* 0x0000007002037812 */ /* 0x000fe200078ef803 */
[C---:B------:R-:W-:Y:S01]  /*2740*/  IMAD.SHL.U32 R2, R0.reuse, 0x4, RZ ;  /* 0x0000000400027824 */ /* 0x040fe200078e00ff */
[----:B------:R-:W-:Y:S01]  /*2750*/  ELECT P0, URZ, PT ;  /* 0x0000000000ff782f */ /* 0x000fe20003800000 */
[----:B------:R-:W-:Y:S01]  /*2760*/  IMAD.SHL.U32 R0, R0, 0x80, RZ ;  /* 0x0000008000007824 */ /* 0x000fe200078e00ff */
[----:B------:R-:W-:-:S02]  /*2770*/  UIADD3 UR4, UPT, UPT, UR5, UR4, UR24 ;  /* 0x0000000405047290 */ /* 0x000fc4000fffe018 */
[----:B------:R-:W-:Y:S01]  /*2780*/  LOP3.LUT R3, R3, 0x40, R2, 0x78, !PT ;  /* 0x0000004003037812 */ /* 0x000fe200078e7802 */
[----:B------:R-:W-:Y:S01]  /*2790*/  ULOP3.LUT UR9, UR9, 0x1, URZ, 0xc0, !UPT ;  /* 0x0000000109097892 */ /* 0x000fe2000f8ec0ff */
[----:B------:R-:W-:Y:S01]  /*27a0*/  ISETP.LT.U32.AND P0, PT, R36, 0x40, P0 ;  /* 0x000000402400780c */ /* 0x000fe20000701070 */
[----:B------:R-:W-:Y:S01]  /*27b0*/  UMOV UR6, UR7 ;  /* 0x0000000700067c82 */ /* 0x000fe20008000000 */
[----:B------:R-:W-:Y:S01]  /*27c0*/  LOP3.LUT R0, R3, 0x780, R0, 0xf8, !PT ;  /* 0x0000078003007812 */ /* 0x000fe200078ef800 */
[----:B------:R-:W-:Y:S02]  /*27d0*/  ULEA UR5, UR9, UR12, 0x6 ;  /* 0x0000000c09057291 */ /* 0x000fe4000f8e30ff */
[----:B------:R-:W-:Y:S01]  /*27e0*/  LDTM.16dp32bit_t0_t15.x32 R4, tmem[UR4] ;  /* 0x00000004000479ee */ /* 0x000fe20008a80000 */
[----:B------:R-:W3:Y:S01]  /*27f0*/  LDTM.16dp32bit_t16_t31.x32 R4, tmem[UR4+0x20] ;  /* 0x00002004000479ee */ /* 0x000ee20008aa0000 */
[C---:B------:R-:W-:Y:S01]  /*2800*/  LOP3.LUT R2, R0.reuse, 0x10, RZ, 0x3c, !PT ;  /* 0x0000001000027812 */ /* 0x040fe200078e3cff */
[----:B------:R-:W-:Y:S01]  /*2810*/  NOP ;  /* 0x0000000000007918 */ /* 0x000fe20000000000 */
[----:B------:R-:W-:Y:S01]  /*2820*/  LOP3.LUT R3, R0, 0x20, RZ, 0x3c, !PT ;  /* 0x0000002000037812 */ /* 0x000fe200078e3cff */
[----:B------:R-:W-:-:S03]  /*2830*/  ULEA UR4, UR9, UR8, 0xd ;  /* 0x0000000809047291 */ /* 0x000fc6000f8e68ff */
[----:B---3--:R-:W-:Y:S01]  /*2840*/  VOTEU.ANY UP1, P0 ;  /* 0x0000000000ff7886 */ /* 0x008fe20000020100 */
[----:B------:R-:W-:Y:S01]  /*2850*/  VOTEU.ANY UP0, P0 ;  /* 0x0000000000ff7886 */ /* 0x000fe20000000100 */
[----:B------:R-:W-:Y:S02]  /*2860*/  F2FP.BF16.F32.PACK_AB R4, R5, R4 ;  /* 0x000000040504723e */ /* 0x000fe400000010ff */
[----:B------:R-:W-:Y:S02]  /*2870*/  F2FP.BF16.F32.PACK_AB R5, R7, R6 ;  /* 0x000000060705723e */ /* 0x000fe400000010ff */
[----:B------:R-:W-:Y:S02]  /*2880*/  F2FP.BF16.F32.PACK_AB R12, R13, R12 ;  /* 0x0000000c0d0c723e */ /* 0x000fe400000010ff */
[----:B------:R-:W-:Y:S02]  /*2890*/  F2FP.BF16.F32.PACK_AB R6, R9, R8 ;  /* 0x000000080906723e */ /* 0x000fe400000010ff */
[----:B------:R-:W-:-:S02]  /*28a0*/  F2FP.BF16.F32.PACK_AB R7, R11, R10 ;  /* 0x0000000a0b07723e */ /* 0x000fc400000010ff */
[----:B------:R-:W-:Y:S02]  /*28b0*/  F2FP.BF16.F32.PACK_AB R13, R15, R14 ;  /* 0x0000000e0f0d723e */ /* 0x000fe400000010ff */
[----:B------:R-:W-:Y:S01]  /*28c0*/  F2FP.BF16.F32.PACK_AB R20, R21, R20 ;  /* 0x000000141514723e */ /* 0x000fe200000010ff */
[----:B--2---:R2:W-:Y:S01]  /*28d0*/  STS.128 [R0+UR8], R4 ;  /* 0x0000000400007988 */ /* 0x0045e20008000c08 */
[----:B------:R-:W-:Y:S02]  /*28e0*/  F2FP.BF16.F32.PACK_AB R14, R17, R16 ;  /* 0x00000010110e723e */ /* 0x000fe400000010ff */
[----:B------:R-:W-:Y:S02]  /*28f0*/  F2FP.BF16.F32.PACK_AB R15, R19, R18 ;  /* 0x00000012130f723e */ /* 0x000fe400000010ff */
[----:B------:R-:W-:Y:S02]  /*2900*/  F2FP.BF16.F32.PACK_AB R21, R23, R22 ;  /* 0x000000161715723e */ /* 0x000fe400000010ff */
[----:B------:R-:W-:Y:S01]  /*2910*/  F2FP.BF16.F32.PACK_AB R28, R29, R28 ;  /* 0x0000001c1d1c723e */ /* 0x000fe200000010ff */
[----:B------:R2:W-:Y:S01]  /*2920*/  STS.128 [R2+UR8], R12 ;  /* 0x0000000c02007988 */ /* 0x0005e20008000c08 */
[----:B------:R-:W-:-:S02]  /*2930*/  F2FP.BF16.F32.PACK_AB R22, R25, R24 ;  /* 0x000000181916723e */ /* 0x000fc400000010ff */
[----:B------:R-:W-:Y:S02]  /*2940*/  F2FP.BF16.F32.PACK_AB R23, R27, R26 ;  /* 0x0000001a1b17723e */ /* 0x000fe400000010ff */
[----:B------:R-:W-:Y:S02]  /*2950*/  F2FP.BF16.F32.PACK_AB R29, R31, R30 ;  /* 0x0000001e1f1d723e */ /* 0x000fe400000010ff */
[----:B------:R-:W-:Y:S01]  /*2960*/  F2FP.BF16.F32.PACK_AB R30, R33, R32 ;  /* 0x00000020211e723e */ /* 0x000fe200000010ff */
[----:B------:R2:W-:Y:S01]  /*2970*/  STS.128 [R3+UR8], R20 ;  /* 0x0000001403007988 */ /* 0x0005e20008000c08 */
[----:B------:R-:W-:Y:S02]  /*2980*/  F2FP.BF16.F32.PACK_AB R31, R35, R34 ;  /* 0x00000022231f723e */ /* 0x000fe400000010ff */
[----:B------:R-:W-:-:S05]  /*2990*/  LOP3.LUT R8, R0, 0x30, RZ, 0x3c, !PT ;  /* 0x0000003000087812 */ /* 0x000fca00078e3cff */
[----:B------:R2:W-:Y:S01]  /*29a0*/  STS.128 [R8+UR8], R28 ;  /* 0x0000001c08007988 */ /* 0x0005e20008000c08 */
[----:B------:R3:W-:Y:S06]  /*29b0*/  MEMBAR.ALL.CTA ;  /* 0x0000000000007992 */ /* 0x0007ec0000008000 */
[----:B---3--:R-:W3:Y:S02]  /*29c0*/  FENCE.VIEW.ASYNC.S ;  /* 0x00000000000073c6 */ /* 0x008ee40000000000 */
[----:B---3--:R-:W-:Y:S06]  /*29d0*/  BAR.SYNC.DEFER_BLOCKING 0x0 ;  /* 0x0000000000007b1d */ /* 0x008fec0000010000 */
[----:B------:R2:W-:Y:S01]  /*29e0*/  @UP1 UTMASTG.2D [UR4], [UR10] ;  /* 0x000000040a0013b5 */ /* 0x0005e20008008000 */
[----:B------:R0:W-:Y:S01]  /*29f0*/  UTMACMDFLUSH ;  /* 0x00000000000079b7 */ /* 0x0001e20000000000 */
[----:B------:R-:W-:-:S04]  /*2a00*/  DEPBAR.LE SB0, 0x0 ;  /* 0x000080000000791a */ /* 0x000fc80000000000 */
[----:B------:R-:W-:Y:S08]  /*2a10*/  BAR.SYNC.DEFER_BLOCKING 0x0 ;  /* 0x0000000000007b1d */ /* 0x000ff00000010000 */
[----:B------:R-:W-:Y:S06]  /*2a20*/  BAR.SYNC.DEFER_BLOCKING 0x0 ;  /* 0x0000000000007b1d */ /* 0x000fec0000010000 */
[----:B--2---:R-:W-:Y:S05]  /*2a30*/  @P2 BRA `(.L_x_75) ;  /* 0x0000000000a02947 */ /* 0x004fea0003800000 */
[----:B------:R-:W2:Y:S01]  /*2a40*/  S2UR UR5, SR_CgaCtaId ;  /* 0x00000000000579c3 */ /* 0x000ea20000008800 */
[----:B------:R-:W-:Y:S01]  /*2a50*/  NOP ;  /* 0x0000000000007918 */ /* 0x000fe20000000000 */
[----:B------:R-:W-:Y:S01]  /*2a60*/  UMOV UR4, 0x50 ;  /* 0x0000005000047882 */ /* 0x000fe20000000000 */
[----:B------:R-:W-:Y:S02]  /*2a70*/  IMAD.U32 R0, RZ, RZ, UR24 ;  /* 0x00000018ff007e24 */ /* 0x000fe4000f8e00ff */
[----:B------:R-:W-:Y:S02]  /*2a80*/  IMAD.MOV.U32 R3, RZ, RZ, 0xf ;  /* 0x0000000fff037424 */ /* 0x000fe400078e00ff */
[----:B------:R-:W-:Y:S01]  /*2a90*/  IMAD.MOV.U32 R7, RZ, RZ, 0x1 ;  /* 0x00000001ff077424 */ /* 0x000fe200078e00ff */
[----:B------:R-:W-:-:S04]  /*2aa0*/  LOP3.LUT R0, R0, 0xffff, RZ, 0xc0, !PT ;  /* 0x0000ffff00007812 */ /* 0x000fc800078ec0ff */
[----:B------:R-:W-:-:S05]  /*2ab0*/  SHF.R.U32.HI R0, RZ, 0x5, R0 ;  /* 0x00000005ff007819 */ /* 0x000fca0000011600 */
[----:B------:R-:W-:Y:S01]  /*2ac0*/  VIADD R2, R0, 0x10 ;  /* 0x0000001000027836 */ /* 0x000fe20000000000 */
[----:B------:R-:W-:Y:S01]  /*2ad0*/  SHF.L.U32 R0, R3, R0, RZ ;  /* 0x0000000003007219 */ /* 0x000fe200000006ff */
[----:B--2---:R-:W-:-:S03]  /*2ae0*/  ULEA UR6, UR5, UR4, 0x18 ;  /* 0x0000000405067291 */ /* 0x004fc6000f8ec0ff */
[----:B------:R-:W-:-:S04]  /*2af0*/  SHF.L.U32 R3, R7, R2, RZ ;  /* 0x0000000207037219 */ /* 0x000fc800000006ff */
[----:B------:R-:W-:Y:S02]  /*2b00*/  LOP3.LUT R0, R3, R0, RZ, 0xfc, !PT ;  /* 0x0000000003007212 */ /* 0x000fe400078efcff */
[----:B------:R-:W2:Y:S02]  /*2b10*/  LDS R5, [UR6] ;  /* 0x00000006ff057984 */ /* 0x000ea40008000800 */
[C---:B------:R-:W-:Y:S02]  /*2b20*/  LOP3.LUT R2, R0.reuse, 0xffff, RZ, 0xc0, !PT ;  /* 0x0000ffff00027812 */ /* 0x040fe400078ec0ff */
[----:B--2---:R-:W-:-:S04]  /*2b30*/  LOP3.LUT R3, R0, 0xffff, R5, 0x80, !PT ;  /* 0x0000ffff00037812 */ /* 0x004fc800078e8005 */
[----:B------:R-:W-:-:S13]  /*2b40*/  ISETP.NE.AND P0, PT, R3, R2, PT ;  /* 0x000000020300720c */ /* 0x000fda0003f05270 */
[----:B------:R-:W-:Y:S05]  /*2b50*/  @P0 BRA `(.L_x_76) ;  /* 0x0000000000500947 */ /* 0x000fea0003800000 */
[----:B------:R-:W-:Y:S02]  /*2b60*/  SHF.R.U32.HI R5, RZ, 0x10, R5 ;  /* 0x00000010ff057819 */ /* 0x000fe40000011605 */
[----:B------:R-:W-:-:S04]  /*2b70*/  SHF.R.U32.HI R2, RZ, 0x10, R0 ;  /* 0x00000010ff027819 */ /* 0x000fc80000011600 */
[----:B------:R-:W-:-:S04]  /*2b80*/  LOP3.LUT R5, R5, R2, RZ, 0xc0, !PT ;  /* 0x0000000205057212 */ /* 0x000fc800078ec0ff */
[----:B------:R-:W-:-:S13]  /*2b90*/  ISETP.NE.AND P0, PT, R5, R2, PT ;  /* 0x000000020500720c */ /* 0x000fda0003f05270 */
[----:B------:R-:W-:Y:S05]  /*2ba0*/  @P0 BRA `(.L_x_77) ;  /* 0x0000000000300947 */ /* 0x000fea0003800000 */
[----:B------:R-:W-:Y:S01]  /*2bb0*/  R2UR UR4, R0 ;  /* 0x00000000000472ca */ /* 0x000fe200000e0000 */
[----:B------:R-:W-:Y:S01]  /*2bc0*/  VOTEU.ANY UR5, UPT, PT ;  /* 0x0000000000057886 */ /* 0x000fe200038e0100 */
[----:B------:R-:W2:Y:S01]  /*2bd0*/  S2R R0, SR_LANEID ;  /* 0x0000000000007919 */ /* 0x000ea20000000000 */
[----:B------:R-:W-:-:S10]  /*2be0*/  UFLO.U32 UR5, UR5 ;  /* 0x00000005000572bd */ /* 0x000fd400080e0000 */
[----:B------:R-:W-:-:S06]  /*2bf0*/  ULOP3.LUT UR4, URZ, UR4, URZ, 0x33, !UPT ;  /* 0x00000004ff047292 */ /* 0x000fcc000f8e33ff */
[----:B------:R-:W-:-:S04]  /*2c00*/  IMAD.U32 R2, RZ, RZ, UR4 ;  /* 0x00000004ff027e24 */ /* 0x000fc8000f8e00ff */
[----:B------:R-:W3:Y:S02]  /*2c10*/  REDUX UR7, R2 ;  /* 0x00000000020773c4 */ /* 0x000ee40000000000 */
[----:B------:R4:W-:Y:S01]  /*2c20*/  UTCATOMSWS.AND URZ, UR4 ;  /* 0x0000000400ff79e3 */ /* 0x0009e20008000000 */
[----:B--2---:R-:W-:Y:S01]  /*2c30*/  ISETP.EQ.U32.AND P0, PT, R0, UR5, PT ;  /* 0x0000000500007c0c */ /* 0x004fe2000bf02070 */
[----:B---3--:R-:W-:-:S12]  /*2c40*/  IMAD.U32 R0, RZ, RZ, UR7 ;  /* 0x00000007ff007e24 */ /* 0x008fd8000f8e00ff */
[----:B------:R4:W-:Y:S01]  /*2c50*/  @P0 ATOMS.AND RZ, [UR6], R0 ;  /* 0x00000000ffff098c */ /* 0x0009e2000a800006 */
[----:B------:R-:W-:Y:S05]  /*2c60*/  BRA `(.L_x_75) ;  /* 0x0000000000147947 */ /* 0x000fea0003800000 */
.L_x_77:
[----:B------:R-:W-:-:S07]  /*2c70*/  MOV R2, 0x2c90 ;  /* 0x00002c9000027802 */ /* 0x000fce0000000f00 */
[----:B-1----:R-:W-:Y:S05]  /*2c80*/  CALL.REL.NOINC `($__internal_0_$__cuda_sm10x_tcgen05_guardrail_trap_col_being_dealloced_not_returned_by_alloc) ;  /* 0x0000000000447944 */ /* 0x002fea0003c00000 */
[----:B------:R-:W-:Y:S05]  /*2c90*/  BRA `(.L_x_75) ;  /* 0x0000000000087947 */ /* 0x000fea0003800000 */
.L_x_76:
[----:B------:R-:W-:-:S07]  /*2ca0*/  MOV R2, 0x2cc0 ;  /* 0x00002cc000027802 */ /* 0x000fce0000000f00 */
[----:B-1----:R-:W-:Y:S05]  /*2cb0*/  CALL.REL.NOINC `($__internal_2_$__cuda_sm10x_tcgen05_guardrail_trap_unallocated_columns_being_dealloced) ;  /* 0x0000000000507944 */ /* 0x002fea0003c00000 */
.L_x_75:
[----:B------:R-:W-:Y:S01]  /*2cc0*/  NOP ;  /* 0x0000000000007918 */ /* 0x000fe20000000000 */
[----:B----4-:R-:W-:Y:S05]  /*2cd0*/  EXIT ;  /* 0x000000000000794d */ /* 0x010fea0003800000 */
.L_x_60:
[----:B------:R-:W2:Y:S02]  /*2ce0*/  SYNCS.PHASECHK.TRANS64.TRYWAIT P0, [UR8+0x18000], RZ ;  /* 0x018000ffff0075a7 */ /* 0x000ea40008001108 */
[----:B--2---:R-:W-:Y:S05]  /*2cf0*/  @!P0 BRA `(.L_x_60) ;  /* 0xfffffffc00f88947 */ /* 0x004fea000383ffff */
[----:B------:R-:W-:Y:S05]  /*2d00*/  BRA `(.L_x_78) ;  /* 0xffffffec00f47947 */ /* 0x000fea000383ffff */
.L_x_62:
[----:B------:R-:W2:Y:S02]  /*2d10*/  SYNCS.PHASECHK.TRANS64.TRYWAIT P1, [UR8+0x18020], RZ ;  /* 0x018020ffff0075a7 */ /* 0x000ea40008021108 */
[----:B--2---:R-:W-:Y:S05]  /*2d20*/  @!P1 BRA `(.L_x_62) ;  /* 0xfffffffc00f89947 */ /* 0x004fea000383ffff */
[----:B------:R-:W-:Y:S05]  /*2d30*/  BRA `(.L_x_79) ;  /* 0xfffffff000947947 */ /* 0x000fea000383ffff */
.L_x_63:
[----:B------:R-:W3:Y:S02]  /*2d40*/  SYNCS.PHASECHK.TRANS64.TRYWAIT P0, [UR17+0x18000], R3 ;  /* 0x01800003ff0075a7 */ /* 0x000ee40008001111 */
[----:B---3--:R-:W-:Y:S05]  /*2d50*/  @!P0 BRA `(.L_x_63) ;  /* 0xfffffffc00f88947 */ /* 0x008fea000383ffff */
[----:B------:R-:W-:Y:S05]  /*2d60*/  BRA `(.L_x_80) ;  /* 0xfffffff4001c7947 */ /* 0x000fea000383ffff */
.L_x_65:
[----:B------:R-:W3:Y:S02]  /*2d70*/  SYNCS.PHASECHK.TRANS64.TRYWAIT P0, [UR17+0x18020], R3 ;  /* 0x01802003ff0075a7 */ /* 0x000ee40008001111 */
[----:B---3--:R-:W-:Y:S05]  /*2d80*/  @!P0 BRA `(.L_x_65) ;  /* 0xfffffffc00f88947 */ /* 0x008fea000383ffff */
[----:B------:R-:W-:Y:S05]  /*2d90*/  BRA `(.L_x_81) ;  /* 0xfffffff400c87947 */ /* 0x000fea000383ffff */
        .weak           $__internal_0_$__cuda_sm10x_tcgen05_guardrail_trap_col_being_dealloced_not_returned_by_alloc
        .type           $__internal_0_$__cuda_sm10x_tcgen05_guardrail_trap_col_being_dealloced_not_returned_by_alloc,@function
        .size           $__internal_0_$__cuda_sm10x_tcgen05_guardrail_trap_col_being_dealloced_not_returned_by_alloc,($__internal_1_$__cuda_sm10x_tcgen05_guardrail_trap_phase_invalid_during_alloc - $__internal_0_$__cuda_sm10x_tcgen05_guardrail_trap_col_being_dealloced_not_returned_by_alloc)
$__internal_0_$__cuda_sm10x_tcgen05_guardrail_trap_col_being_dealloced_not_returned_by_alloc:
[----:B------:R-:W-:Y:S05]  /*2da0*/  BPT.TRAP 0x1 ;  /* 0x000000040000795c */ /* 0x000fea0000300000 */
[----:B------:R-:W-:-:S04]  /*2db0*/  IMAD.MOV.U32 R3, RZ, RZ, 0x0 ;  /* 0x00000000ff037424 */ /* 0x000fc800078e00ff */
[----:B------:R-:W-:Y:S05]  /*2dc0*/  RET.REL.NODEC R2 `(gluon_tcgen05) ;  /* 0xffffffd0028c7950 */ /* 0x000fea0003c3ffff */
        .weak           $__internal_1_$__cuda_sm10x_tcgen05_guardrail_trap_phase_invalid_during_alloc
        .type           $__internal_1_$__cuda_sm10x_tcgen05_guardrail_trap_phase_invalid_during_alloc,@function
        .size           $__internal_1_$__cuda_sm10x_tcgen05_guardrail_trap_phase_invalid_during_alloc,($__internal_2_$__cuda_sm10x_tcgen05_guardrail_trap_unallocated_columns_being_dealloced - $__internal_1_$__cuda_sm10x_tcgen05_guardrail_trap_phase_invalid_during_alloc)
$__internal_1_$__cuda_sm10x_tcgen05_guardrail_trap_phase_invalid_during_alloc:
[----:B------:R-:W-:Y:S05]  /*2dd0*/  BPT.TRAP 0x1 ;  /* 0x000000040000795c */ /* 0x000fea0000300000 */
[----:B------:R-:W-:-:S04]  /*2de0*/  IMAD.MOV.U32 R3, RZ, RZ, 0x0 ;  /* 0x00000000ff037424 */ /* 0x000fc800078e00ff */
[----:B------:R-:W-:Y:S05]  /*2df0*/  RET.REL.NODEC R2 `(gluon_tcgen05) ;  /* 0xffffffd002807950 */ /* 0x000fea0003c3ffff */
        .weak           $__internal_2_$__cuda_sm10x_tcgen05_guardrail_trap_unallocated_columns_being_dealloced
        .type           $__internal_2_$__cuda_sm10x_tcgen05_guardrail_trap_unallocated_columns_being_dealloced,@function
        .size           $__internal_2_$__cuda_sm10x_tcgen05_guardrail_trap_unallocated_columns_being_dealloced,(.L_x_85 - $__internal_2_$__cuda_sm10x_tcgen05_guardrail_trap_unallocated_columns_being_dealloced)
$__internal_2_$__cuda_sm10x_tcgen05_guardrail_trap_unallocated_columns_being_dealloced:
[----:B------:R-:W-:Y:S05]  /*2e00*/  BPT.TRAP 0x1 ;  /* 0x000000040000795c */ /* 0x000fea0000300000 */
[----:B------:R-:W-:-:S04]  /*2e10*/  IMAD.MOV.U32 R3, RZ, RZ, 0x0 ;  /* 0x00000000ff037424 */ /* 0x000fc800078e00ff */
[----:B------:R-:W-:Y:S05]  /*2e20*/  RET.REL.NODEC R2 `(gluon_tcgen05) ;  /* 0xffffffd002747950 */ /* 0x000fea0003c3ffff */
.L_x_82:
[----:B------:R-:W-:-:S00]  /*2e30*/  BRA `(.L_x_82) ;  /* 0xfffffffc00fc7947 */ /* 0x000fc0000383ffff */
[----:B------:R-:W-:-:S00]  /*2e40*/  NOP ;  /* 0x0000000000007918 */ /* 0x000fc00000000000 */
        /* <DEDUP_REMOVED lines=11> */
.L_x_85:


//--------------------- .nv.shared.gluon_tcgen05  --------------------------
	.section	.nv.shared.gluon_tcgen05,"aw",@nobits
	.sectionflags	@""
	.align	16
	.zero		1024


//--------------------- .nv.shared.reserved.0     --------------------------
	.section	.nv.shared.reserved.0,"aw",@nobits
	.align	8
	.weak		__nv_reservedSMEM_offset_0_alias
	.size		__nv_reservedSMEM_offset_0_alias, 0, 64
	.other		__nv_reservedSMEM_offset_0_alias,@"STO_CUDA_RESERVED_SHARED STV_DEFAULT"
__nv_reservedSMEM_offset_0_alias:
	.zero		0
.nv.shared.reserved.0:
	.zero		64
	.weak		__nv_reservedSMEM_allocation_phase
	.type		__nv_reservedSMEM_allocation_phase,@object
	.size		__nv_reservedSMEM_allocation_phase,(.L_0 - __nv_reservedSMEM_allocation_phase)
__nv_reservedSMEM_allocation_phase:
	.zero		1
.L_0:
	.zero		7
	.weak		__nv_reservedSMEM_devtool_atexit_pc
	.type		__nv_reservedSMEM_devtool_atexit_pc,@object
	.size		__nv_reservedSMEM_devtool_atexit_pc,(__nv_reservedSMEM_allocation_mask - __nv_reservedSMEM_devtool_atexit_pc)
__nv_reservedSMEM_devtool_atexit_pc:
	.zero		8
	.weak		__nv_reservedSMEM_allocation_mask
	.type		__nv_reservedSMEM_allocation_mask,@object
	.size		__nv_reservedSMEM_allocation_mask,(.L_2 - __nv_reservedSMEM_allocation_mask)
__nv_reservedSMEM_allocation_mask:
	.zero		4
.L_2:


//--------------------- .nv.constant0.gluon_tcgen05 --------------------------
	.section	.nv.constant0.gluon_tcgen05,"a",@progbits
	.sectionflags	@""
	.align	4
.nv.constant0.gluon_tcgen05:
	.zero		976


//--------------------- SYMBOLS --------------------------

	.type		.nv.reservedSmem.offset0,@object
	.size		.nv.reservedSmem.offset0,0x4
	.type		.nv.reservedSmem.cap,@object
	.size		.nv.reservedSmem.cap,0x4
